//
// Generated by NVIDIA NVVM Compiler
//
// Compiler Build ID: CL-36424714
// Cuda compilation tools, release 13.0, V13.0.88
// Based on NVVM 20.0.0
//

.version 9.0
.target sm_100
.address_size 64

	// .globl	_Z9conv_cudaPKfS0_Pfiiii

.visible .entry _Z9conv_cudaPKfS0_Pfiiii(
	.param .u64 .ptr .align 1 _Z9conv_cudaPKfS0_Pfiiii_param_0,
	.param .u64 .ptr .align 1 _Z9conv_cudaPKfS0_Pfiiii_param_1,
	.param .u64 .ptr .align 1 _Z9conv_cudaPKfS0_Pfiiii_param_2,
	.param .u32 _Z9conv_cudaPKfS0_Pfiiii_param_3,
	.param .u32 _Z9conv_cudaPKfS0_Pfiiii_param_4,
	.param .u32 _Z9conv_cudaPKfS0_Pfiiii_param_5,
	.param .u32 _Z9conv_cudaPKfS0_Pfiiii_param_6
)
{
	.reg .pred 	%p<31>;
	.reg .b32 	%r<101>;
	.reg .b32 	%f<105>;
	.reg .b64 	%rd<28>;

	ld.param.u64 	%rd10, [_Z9conv_cudaPKfS0_Pfiiii_param_0];
	ld.param.u64 	%rd11, [_Z9conv_cudaPKfS0_Pfiiii_param_1];
	ld.param.u32 	%r27, [_Z9conv_cudaPKfS0_Pfiiii_param_3];
	ld.param.u32 	%r28, [_Z9conv_cudaPKfS0_Pfiiii_param_4];
	ld.param.u32 	%r29, [_Z9conv_cudaPKfS0_Pfiiii_param_5];
	ld.param.u32 	%r30, [_Z9conv_cudaPKfS0_Pfiiii_param_6];
	cvta.to.global.u64 	%rd1, %rd10;
	cvta.to.global.u64 	%rd2, %rd11;
	sub.s32 	%r31, %r29, %r30;
	mov.u32 	%r32, %ctaid.x;
	mov.u32 	%r33, %ntid.x;
	mov.u32 	%r34, %tid.x;
	mad.lo.s32 	%r35, %r32, %r33, %r34;
	mov.u32 	%r36, %ctaid.y;
	mov.u32 	%r37, %ntid.y;
	mov.u32 	%r38, %tid.y;
	mad.lo.s32 	%r39, %r36, %r37, %r38;
	mov.u32 	%r40, %ctaid.z;
	mov.u32 	%r41, %ntid.z;
	mov.u32 	%r42, %tid.z;
	mad.lo.s32 	%r4, %r40, %r41, %r42;
	setp.ge.s32 	%p1, %r4, %r28;
	max.s32 	%r43, %r35, %r39;
	setp.gt.s32 	%p2, %r43, %r31;
	or.pred  	%p3, %p2, %p1;
	mov.f32 	%f83, 0f00000000;
	@%p3 bra 	$L__BB0_48;
	setp.lt.s32 	%p4, %r27, 1;
	@%p4 bra 	$L__BB0_47;
	setp.lt.s32 	%p5, %r30, 1;
	@%p5 bra 	$L__BB0_47;
	and.b32  	%r5, %r30, 7;
	and.b32  	%r6, %r30, 2147483640;
	mov.f32 	%f83, 0f00000000;
	mov.b32 	%r95, 0;
$L__BB0_4:
	mul.lo.s32 	%r8, %r95, %r29;
	mad.lo.s32 	%r46, %r27, %r4, %r95;
	mul.lo.s32 	%r9, %r46, %r30;
	mov.b32 	%r96, 0;
$L__BB0_5:
	setp.lt.u32 	%p6, %r30, 8;
	add.s32 	%r11, %r96, %r39;
	add.s32 	%r48, %r11, %r8;
	mul.lo.s32 	%r12, %r48, %r29;
	add.s32 	%r49, %r9, %r96;
	mul.lo.s32 	%r13, %r49, %r30;
	mov.b32 	%r99, 0;
	@%p6 bra 	$L__BB0_24;
	mov.b32 	%r97, 0;
$L__BB0_7:
	.pragma "nounroll";
	add.s32 	%r15, %r97, %r35;
	max.s32 	%r51, %r15, %r11;
	setp.ge.s32 	%p7, %r51, %r29;
	add.s32 	%r52, %r15, %r12;
	mul.wide.s32 	%rd12, %r52, 4;
	add.s64 	%rd3, %rd1, %rd12;
	add.s32 	%r53, %r97, %r13;
	mul.wide.s32 	%rd13, %r53, 4;
	add.s64 	%rd4, %rd2, %rd13;
	@%p7 bra 	$L__BB0_9;
	ld.global.f32 	%f45, [%rd3];
	ld.global.f32 	%f46, [%rd4];
	fma.rn.f32 	%f83, %f45, %f46, %f83;
$L__BB0_9:
	add.s32 	%r54, %r15, 1;
	max.s32 	%r55, %r54, %r11;
	setp.ge.s32 	%p8, %r55, %r29;
	@%p8 bra 	$L__BB0_11;
	ld.global.f32 	%f47, [%rd3+4];
	ld.global.f32 	%f48, [%rd4+4];
	fma.rn.f32 	%f83, %f47, %f48, %f83;
$L__BB0_11:
	add.s32 	%r56, %r15, 2;
	max.s32 	%r57, %r56, %r11;
	setp.ge.s32 	%p9, %r57, %r29;
	@%p9 bra 	$L__BB0_13;
	ld.global.f32 	%f49, [%rd3+8];
	ld.global.f32 	%f50, [%rd4+8];
	fma.rn.f32 	%f83, %f49, %f50, %f83;
$L__BB0_13:
	add.s32 	%r58, %r15, 3;
	max.s32 	%r59, %r58, %r11;
	setp.ge.s32 	%p10, %r59, %r29;
	@%p10 bra 	$L__BB0_15;
	ld.global.f32 	%f51, [%rd3+12];
	ld.global.f32 	%f52, [%rd4+12];
	fma.rn.f32 	%f83, %f51, %f52, %f83;
$L__BB0_15:
	add.s32 	%r60, %r15, 4;
	max.s32 	%r61, %r60, %r11;
	setp.ge.s32 	%p11, %r61, %r29;
	@%p11 bra 	$L__BB0_17;
	ld.global.f32 	%f53, [%rd3+16];
	ld.global.f32 	%f54, [%rd4+16];
	fma.rn.f32 	%f83, %f53, %f54, %f83;
$L__BB0_17:
	add.s32 	%r62, %r15, 5;
	max.s32 	%r63, %r62, %r11;
	setp.ge.s32 	%p12, %r63, %r29;
	@%p12 bra 	$L__BB0_19;
	ld.global.f32 	%f55, [%rd3+20];
	ld.global.f32 	%f56, [%rd4+20];
	fma.rn.f32 	%f83, %f55, %f56, %f83;
$L__BB0_19:
	add.s32 	%r64, %r15, 6;
	max.s32 	%r65, %r64, %r11;
	setp.ge.s32 	%p13, %r65, %r29;
	@%p13 bra 	$L__BB0_21;
	ld.global.f32 	%f57, [%rd3+24];
	ld.global.f32 	%f58, [%rd4+24];
	fma.rn.f32 	%f83, %f57, %f58, %f83;
$L__BB0_21:
	add.s32 	%r66, %r15, 7;
	max.s32 	%r67, %r66, %r11;
	setp.ge.s32 	%p14, %r67, %r29;
	@%p14 bra 	$L__BB0_23;
	ld.global.f32 	%f59, [%rd3+28];
	ld.global.f32 	%f60, [%rd4+28];
	fma.rn.f32 	%f83, %f59, %f60, %f83;
$L__BB0_23:
	add.s32 	%r97, %r97, 8;
	setp.ne.s32 	%p15, %r97, %r6;
	mov.u32 	%r99, %r6;
	@%p15 bra 	$L__BB0_7;
$L__BB0_24:
	setp.eq.s32 	%p16, %r5, 0;
	@%p16 bra 	$L__BB0_45;
	add.s32 	%r68, %r5, -1;
	setp.lt.u32 	%p17, %r68, 3;
	@%p17 bra 	$L__BB0_35;
	add.s32 	%r18, %r99, %r35;
	max.s32 	%r69, %r18, %r11;
	setp.ge.s32 	%p18, %r69, %r29;
	add.s32 	%r70, %r18, %r12;
	mul.wide.s32 	%rd14, %r70, 4;
	add.s64 	%rd5, %rd1, %rd14;
	add.s32 	%r71, %r99, %r13;
	mul.wide.s32 	%rd15, %r71, 4;
	add.s64 	%rd6, %rd2, %rd15;
	@%p18 bra 	$L__BB0_28;
	ld.global.f32 	%f62, [%rd5];
	ld.global.f32 	%f63, [%rd6];
	fma.rn.f32 	%f83, %f62, %f63, %f83;
$L__BB0_28:
	add.s32 	%r72, %r18, 1;
	max.s32 	%r73, %r72, %r11;
	setp.ge.s32 	%p19, %r73, %r29;
	@%p19 bra 	$L__BB0_30;
	ld.global.f32 	%f64, [%rd5+4];
	ld.global.f32 	%f65, [%rd6+4];
	fma.rn.f32 	%f83, %f64, %f65, %f83;
$L__BB0_30:
	add.s32 	%r74, %r18, 2;
	max.s32 	%r75, %r74, %r11;
	setp.ge.s32 	%p20, %r75, %r29;
	@%p20 bra 	$L__BB0_32;
	ld.global.f32 	%f66, [%rd5+8];
	ld.global.f32 	%f67, [%rd6+8];
	fma.rn.f32 	%f83, %f66, %f67, %f83;
$L__BB0_32:
	add.s32 	%r76, %r18, 3;
	max.s32 	%r77, %r76, %r11;
	setp.ge.s32 	%p21, %r77, %r29;
	@%p21 bra 	$L__BB0_34;
	ld.global.f32 	%f68, [%rd5+12];
	ld.global.f32 	%f69, [%rd6+12];
	fma.rn.f32 	%f83, %f68, %f69, %f83;
$L__BB0_34:
	add.s32 	%r99, %r99, 4;
$L__BB0_35:
	and.b32  	%r78, %r30, 3;
	setp.eq.s32 	%p22, %r78, 0;
	@%p22 bra 	$L__BB0_45;
	setp.eq.s32 	%p23, %r78, 1;
	@%p23 bra 	$L__BB0_42;
	add.s32 	%r21, %r99, %r35;
	max.s32 	%r79, %r21, %r11;
	setp.ge.s32 	%p24, %r79, %r29;
	add.s32 	%r80, %r21, %r12;
	mul.wide.s32 	%rd16, %r80, 4;
	add.s64 	%rd7, %rd1, %rd16;
	add.s32 	%r81, %r99, %r13;
	mul.wide.s32 	%rd17, %r81, 4;
	add.s64 	%rd8, %rd2, %rd17;
	@%p24 bra 	$L__BB0_39;
	ld.global.f32 	%f71, [%rd7];
	ld.global.f32 	%f72, [%rd8];
	fma.rn.f32 	%f83, %f71, %f72, %f83;
$L__BB0_39:
	add.s32 	%r82, %r21, 1;
	max.s32 	%r83, %r82, %r11;
	setp.ge.s32 	%p25, %r83, %r29;
	@%p25 bra 	$L__BB0_41;
	ld.global.f32 	%f73, [%rd7+4];
	ld.global.f32 	%f74, [%rd8+4];
	fma.rn.f32 	%f83, %f73, %f74, %f83;
$L__BB0_41:
	add.s32 	%r99, %r99, 2;
$L__BB0_42:
	and.b32  	%r84, %r30, 1;
	setp.eq.b32 	%p26, %r84, 1;
	not.pred 	%p27, %p26;
	@%p27 bra 	$L__BB0_45;
	add.s32 	%r24, %r99, %r35;
	max.s32 	%r85, %r24, %r11;
	setp.ge.s32 	%p28, %r85, %r29;
	@%p28 bra 	$L__BB0_45;
	add.s32 	%r86, %r24, %r12;
	mul.wide.s32 	%rd18, %r86, 4;
	add.s64 	%rd19, %rd1, %rd18;
	ld.global.f32 	%f75, [%rd19];
	add.s32 	%r87, %r99, %r13;
	mul.wide.s32 	%rd20, %r87, 4;
	add.s64 	%rd21, %rd2, %rd20;
	ld.global.f32 	%f76, [%rd21];
	fma.rn.f32 	%f83, %f75, %f76, %f83;
$L__BB0_45:
	add.s32 	%r96, %r96, 1;
	setp.ne.s32 	%p29, %r96, %r30;
	@%p29 bra 	$L__BB0_5;
	add.s32 	%r95, %r95, 1;
	setp.ne.s32 	%p30, %r95, %r27;
	@%p30 bra 	$L__BB0_4;
$L__BB0_47:
	ld.param.u64 	%rd27, [_Z9conv_cudaPKfS0_Pfiiii_param_2];
	mul.lo.s32 	%r88, %r28, %r27;
	mul.lo.s32 	%r89, %r88, %r30;
	mad.lo.s32 	%r90, %r89, %r30, %r4;
	mul.wide.s32 	%rd22, %r90, 4;
	add.s64 	%rd23, %rd2, %rd22;
	ld.global.f32 	%f77, [%rd23];
	add.f32 	%f78, %f83, %f77;
	mad.lo.s32 	%r91, %r4, %r31, %r4;
	add.s32 	%r92, %r91, %r39;
	mad.lo.s32 	%r93, %r92, %r31, %r92;
	add.s32 	%r94, %r93, %r35;
	cvta.to.global.u64 	%rd24, %rd27;
	mul.wide.s32 	%rd25, %r94, 4;
	add.s64 	%rd26, %rd24, %rd25;
	st.global.f32 	[%rd26], %f78;
$L__BB0_48:
	ret;

}
	// .globl	_Z10MaxPoolingPKfPfiiii
.visible .entry _Z10MaxPoolingPKfPfiiii(
	.param .u64 .ptr .align 1 _Z10MaxPoolingPKfPfiiii_param_0,
	.param .u64 .ptr .align 1 _Z10MaxPoolingPKfPfiiii_param_1,
	.param .u32 _Z10MaxPoolingPKfPfiiii_param_2,
	.param .u32 _Z10MaxPoolingPKfPfiiii_param_3,
	.param .u32 _Z10MaxPoolingPKfPfiiii_param_4,
	.param .u32 _Z10MaxPoolingPKfPfiiii_param_5
)
{
	.reg .pred 	%p<28>;
	.reg .b32 	%r<99>;
	.reg .b32 	%f<84>;
	.reg .b64 	%rd<71>;

	ld.param.u64 	%rd4, [_Z10MaxPoolingPKfPfiiii_param_0];
	ld.param.u64 	%rd3, [_Z10MaxPoolingPKfPfiiii_param_1];
	ld.param.u32 	%r42, [_Z10MaxPoolingPKfPfiiii_param_2];
	ld.param.u32 	%r39, [_Z10MaxPoolingPKfPfiiii_param_3];
	ld.param.u32 	%r40, [_Z10MaxPoolingPKfPfiiii_param_4];
	ld.param.u32 	%r41, [_Z10MaxPoolingPKfPfiiii_param_5];
	cvta.to.global.u64 	%rd1, %rd4;
	sub.s32 	%r43, %r39, %r40;
	div.s32 	%r44, %r43, %r41;
	add.s32 	%r1, %r44, 1;
	mov.u32 	%r46, %ctaid.x;
	mov.u32 	%r47, %ntid.x;
	mov.u32 	%r48, %tid.x;
	mad.lo.s32 	%r2, %r46, %r47, %r48;
	mov.u32 	%r49, %ctaid.y;
	mov.u32 	%r50, %ntid.y;
	mov.u32 	%r51, %tid.y;
	mad.lo.s32 	%r52, %r49, %r50, %r51;
	mov.u32 	%r53, %ctaid.z;
	mov.u32 	%r54, %ntid.z;
	mov.u32 	%r55, %tid.z;
	mad.lo.s32 	%r4, %r53, %r54, %r55;
	max.s32 	%r56, %r2, %r52;
	setp.gt.s32 	%p1, %r56, %r44;
	setp.ge.s32 	%p2, %r4, %r42;
	or.pred  	%p3, %p2, %p1;
	@%p3 bra 	$L__BB1_45;
	mul.lo.s32 	%r57, %r39, %r4;
	mul.lo.s32 	%r58, %r57, %r39;
	cvt.s64.s32 	%rd2, %r58;
	mul.lo.s32 	%r59, %r1, %r4;
	mul.lo.s32 	%r5, %r59, %r1;
	setp.lt.s32 	%p4, %r40, 1;
	mov.f32 	%f62, 0fFF7FFFFF;
	@%p4 bra 	$L__BB1_44;
	mul.lo.s32 	%r6, %r41, %r52;
	mul.lo.s32 	%r7, %r41, %r2;
	and.b32  	%r8, %r40, 7;
	add.s32 	%r9, %r8, -1;
	and.b32  	%r10, %r40, 3;
	and.b32  	%r11, %r40, 2147483640;
	and.b32  	%r12, %r40, 1;
	mov.f32 	%f62, 0fFF7FFFFF;
	mov.b32 	%r94, 0;
$L__BB1_3:
	setp.lt.u32 	%p5, %r40, 8;
	add.s32 	%r14, %r94, %r6;
	mul.lo.s32 	%r15, %r14, %r39;
	mov.b32 	%r97, 0;
	@%p5 bra 	$L__BB1_22;
	mov.b32 	%r95, 0;
$L__BB1_5:
	.pragma "nounroll";
	add.s32 	%r17, %r95, %r7;
	max.s32 	%r63, %r17, %r14;
	setp.ge.s32 	%p6, %r63, %r39;
	@%p6 bra 	$L__BB1_7;
	add.s32 	%r64, %r17, %r15;
	cvt.s64.s32 	%rd5, %r64;
	add.s64 	%rd6, %rd5, %rd2;
	shl.b64 	%rd7, %rd6, 2;
	add.s64 	%rd8, %rd1, %rd7;
	ld.global.f32 	%f43, [%rd8];
	max.f32 	%f62, %f62, %f43;
$L__BB1_7:
	add.s32 	%r18, %r17, 1;
	max.s32 	%r65, %r18, %r14;
	setp.ge.s32 	%p7, %r65, %r39;
	@%p7 bra 	$L__BB1_9;
	add.s32 	%r66, %r18, %r15;
	cvt.s64.s32 	%rd9, %r66;
	add.s64 	%rd10, %rd9, %rd2;
	shl.b64 	%rd11, %rd10, 2;
	add.s64 	%rd12, %rd1, %rd11;
	ld.global.f32 	%f44, [%rd12];
	max.f32 	%f62, %f62, %f44;
$L__BB1_9:
	add.s32 	%r19, %r17, 2;
	max.s32 	%r67, %r19, %r14;
	setp.ge.s32 	%p8, %r67, %r39;
	@%p8 bra 	$L__BB1_11;
	add.s32 	%r68, %r19, %r15;
	cvt.s64.s32 	%rd13, %r68;
	add.s64 	%rd14, %rd13, %rd2;
	shl.b64 	%rd15, %rd14, 2;
	add.s64 	%rd16, %rd1, %rd15;
	ld.global.f32 	%f45, [%rd16];
	max.f32 	%f62, %f62, %f45;
$L__BB1_11:
	add.s32 	%r20, %r17, 3;
	max.s32 	%r69, %r20, %r14;
	setp.ge.s32 	%p9, %r69, %r39;
	@%p9 bra 	$L__BB1_13;
	add.s32 	%r70, %r20, %r15;
	cvt.s64.s32 	%rd17, %r70;
	add.s64 	%rd18, %rd17, %rd2;
	shl.b64 	%rd19, %rd18, 2;
	add.s64 	%rd20, %rd1, %rd19;
	ld.global.f32 	%f46, [%rd20];
	max.f32 	%f62, %f62, %f46;
$L__BB1_13:
	add.s32 	%r21, %r17, 4;
	max.s32 	%r71, %r21, %r14;
	setp.ge.s32 	%p10, %r71, %r39;
	@%p10 bra 	$L__BB1_15;
	add.s32 	%r72, %r21, %r15;
	cvt.s64.s32 	%rd21, %r72;
	add.s64 	%rd22, %rd21, %rd2;
	shl.b64 	%rd23, %rd22, 2;
	add.s64 	%rd24, %rd1, %rd23;
	ld.global.f32 	%f47, [%rd24];
	max.f32 	%f62, %f62, %f47;
$L__BB1_15:
	add.s32 	%r22, %r17, 5;
	max.s32 	%r73, %r22, %r14;
	setp.ge.s32 	%p11, %r73, %r39;
	@%p11 bra 	$L__BB1_17;
	add.s32 	%r74, %r22, %r15;
	cvt.s64.s32 	%rd25, %r74;
	add.s64 	%rd26, %rd25, %rd2;
	shl.b64 	%rd27, %rd26, 2;
	add.s64 	%rd28, %rd1, %rd27;
	ld.global.f32 	%f48, [%rd28];
	max.f32 	%f62, %f62, %f48;
$L__BB1_17:
	add.s32 	%r23, %r17, 6;
	max.s32 	%r75, %r23, %r14;
	setp.ge.s32 	%p12, %r75, %r39;
	@%p12 bra 	$L__BB1_19;
	add.s32 	%r76, %r23, %r15;
	cvt.s64.s32 	%rd29, %r76;
	add.s64 	%rd30, %rd29, %rd2;
	shl.b64 	%rd31, %rd30, 2;
	add.s64 	%rd32, %rd1, %rd31;
	ld.global.f32 	%f49, [%rd32];
	max.f32 	%f62, %f62, %f49;
$L__BB1_19:
	add.s32 	%r24, %r17, 7;
	max.s32 	%r77, %r24, %r14;
	setp.ge.s32 	%p13, %r77, %r39;
	@%p13 bra 	$L__BB1_21;
	add.s32 	%r78, %r24, %r15;
	cvt.s64.s32 	%rd33, %r78;
	add.s64 	%rd34, %rd33, %rd2;
	shl.b64 	%rd35, %rd34, 2;
	add.s64 	%rd36, %rd1, %rd35;
	ld.global.f32 	%f50, [%rd36];
	max.f32 	%f62, %f62, %f50;
$L__BB1_21:
	add.s32 	%r95, %r95, 8;
	setp.ne.s32 	%p14, %r95, %r11;
	mov.u32 	%r97, %r11;
	@%p14 bra 	$L__BB1_5;
$L__BB1_22:
	setp.eq.s32 	%p15, %r8, 0;
	@%p15 bra 	$L__BB1_43;
	setp.lt.u32 	%p16, %r9, 3;
	@%p16 bra 	$L__BB1_33;
	add.s32 	%r27, %r97, %r7;
	max.s32 	%r79, %r27, %r14;
	setp.ge.s32 	%p17, %r79, %r39;
	@%p17 bra 	$L__BB1_26;
	add.s32 	%r80, %r27, %r15;
	cvt.s64.s32 	%rd37, %r80;
	add.s64 	%rd38, %rd37, %rd2;
	shl.b64 	%rd39, %rd38, 2;
	add.s64 	%rd40, %rd1, %rd39;
	ld.global.f32 	%f52, [%rd40];
	max.f32 	%f62, %f62, %f52;
$L__BB1_26:
	add.s32 	%r28, %r27, 1;
	max.s32 	%r81, %r28, %r14;
	setp.ge.s32 	%p18, %r81, %r39;
	@%p18 bra 	$L__BB1_28;
	add.s32 	%r82, %r28, %r15;
	cvt.s64.s32 	%rd41, %r82;
	add.s64 	%rd42, %rd41, %rd2;
	shl.b64 	%rd43, %rd42, 2;
	add.s64 	%rd44, %rd1, %rd43;
	ld.global.f32 	%f53, [%rd44];
	max.f32 	%f62, %f62, %f53;
$L__BB1_28:
	add.s32 	%r29, %r27, 2;
	max.s32 	%r83, %r29, %r14;
	setp.ge.s32 	%p19, %r83, %r39;
	@%p19 bra 	$L__BB1_30;
	add.s32 	%r84, %r29, %r15;
	cvt.s64.s32 	%rd45, %r84;
	add.s64 	%rd46, %rd45, %rd2;
	shl.b64 	%rd47, %rd46, 2;
	add.s64 	%rd48, %rd1, %rd47;
	ld.global.f32 	%f54, [%rd48];
	max.f32 	%f62, %f62, %f54;
$L__BB1_30:
	add.s32 	%r30, %r27, 3;
	max.s32 	%r85, %r30, %r14;
	setp.ge.s32 	%p20, %r85, %r39;
	@%p20 bra 	$L__BB1_32;
	add.s32 	%r86, %r30, %r15;
	cvt.s64.s32 	%rd49, %r86;
	add.s64 	%rd50, %rd49, %rd2;
	shl.b64 	%rd51, %rd50, 2;
	add.s64 	%rd52, %rd1, %rd51;
	ld.global.f32 	%f55, [%rd52];
	max.f32 	%f62, %f62, %f55;
$L__BB1_32:
	add.s32 	%r97, %r97, 4;
$L__BB1_33:
	setp.eq.s32 	%p21, %r10, 0;
	@%p21 bra 	$L__BB1_43;
	setp.eq.s32 	%p22, %r10, 1;
	@%p22 bra 	$L__BB1_40;
	add.s32 	%r33, %r97, %r7;
	max.s32 	%r87, %r33, %r14;
	setp.ge.s32 	%p23, %r87, %r39;
	@%p23 bra 	$L__BB1_37;
	add.s32 	%r88, %r33, %r15;
	cvt.s64.s32 	%rd53, %r88;
	add.s64 	%rd54, %rd53, %rd2;
	shl.b64 	%rd55, %rd54, 2;
	add.s64 	%rd56, %rd1, %rd55;
	ld.global.f32 	%f57, [%rd56];
	max.f32 	%f62, %f62, %f57;
$L__BB1_37:
	add.s32 	%r34, %r33, 1;
	max.s32 	%r89, %r34, %r14;
	setp.ge.s32 	%p24, %r89, %r39;
	@%p24 bra 	$L__BB1_39;
	add.s32 	%r90, %r34, %r15;
	cvt.s64.s32 	%rd57, %r90;
	add.s64 	%rd58, %rd57, %rd2;
	shl.b64 	%rd59, %rd58, 2;
	add.s64 	%rd60, %rd1, %rd59;
	ld.global.f32 	%f58, [%rd60];
	max.f32 	%f62, %f62, %f58;
$L__BB1_39:
	add.s32 	%r97, %r97, 2;
$L__BB1_40:
	setp.eq.s32 	%p25, %r12, 0;
	@%p25 bra 	$L__BB1_43;
	add.s32 	%r37, %r97, %r7;
	max.s32 	%r91, %r37, %r14;
	setp.ge.s32 	%p26, %r91, %r39;
	@%p26 bra 	$L__BB1_43;
	add.s32 	%r92, %r37, %r15;
	cvt.s64.s32 	%rd61, %r92;
	add.s64 	%rd62, %rd61, %rd2;
	shl.b64 	%rd63, %rd62, 2;
	add.s64 	%rd64, %rd1, %rd63;
	ld.global.f32 	%f59, [%rd64];
	max.f32 	%f62, %f62, %f59;
$L__BB1_43:
	add.s32 	%r94, %r94, 1;
	setp.ne.s32 	%p27, %r94, %r40;
	@%p27 bra 	$L__BB1_3;
$L__BB1_44:
	mad.lo.s32 	%r93, %r1, %r52, %r2;
	cvt.s64.s32 	%rd65, %r93;
	cvt.u64.u32 	%rd66, %r5;
	add.s64 	%rd67, %rd66, %rd65;
	cvta.to.global.u64 	%rd68, %rd3;
	shl.b64 	%rd69, %rd67, 2;
	add.s64 	%rd70, %rd68, %rd69;
	st.global.f32 	[%rd70], %f62;
$L__BB1_45:
	ret;

}


// ===== COMPILED SASS (sm_100) =====

	.target	sm_100

	.elftype	@"ET_EXEC"


//--------------------- .note.nv.tkinfo           --------------------------
	.section	.note.nv.tkinfo,"",@"SHT_NOTE"
	.sectionflags	@"SHF_NOTE_NV_TKINFO"
	.tkinfo
        /*0018*/ 	.word	0x00000002
        /*0030*/ 	.string	""
        /*0030*/ 	.string	"ptxas"
        /*0030*/ 	.string	"Cuda compilation tools, release 13.0, V13.0.88"
        /*0030*/ 	.string	"Build cuda_13.0.r13.0/compiler.36424714_0"
        /*0030*/ 	.string	"-arch sm_100 -m 64 "



//--------------------- .note.nv.cuinfo           --------------------------
	.section	.note.nv.cuinfo,"",@"SHT_NOTE"
	.sectionflags	@"SHF_NOTE_NV_CUINFO"
        /*0018*/ 	.short	0x0002
        /*001a*/ 	.short	0x0064
        /*001c*/ 	.short	0x0082
	.zero		2


//--------------------- .nv.info                  --------------------------
	.section	.nv.info,"",@"SHT_CUDA_INFO"
	.align	4


	//----- nvinfo : EIATTR_REGCOUNT
	.align		4
        /*0000*/ 	.byte	0x04, 0x2f
        /*0002*/ 	.short	(.L_1 - .L_0)
	.align		4
.L_0:
        /*0004*/ 	.word	index@(_Z9conv_cudaPKfS0_Pfiiii)
        /*0008*/ 	.word	0x0000001c


	//----- nvinfo : EIATTR_FRAME_SIZE
	.align		4
.L_1:
        /*000c*/ 	.byte	0x04, 0x11
        /*000e*/ 	.short	(.L_3 - .L_2)
	.align		4
.L_2:
        /*0010*/ 	.word	index@(_Z9conv_cudaPKfS0_Pfiiii)
        /*0014*/ 	.word	0x00000000


	//----- nvinfo : EIATTR_REGCOUNT
	.align		4
.L_3:
        /*0018*/ 	.byte	0x04, 0x2f
        /*001a*/ 	.short	(.L_5 - .L_4)
	.align		4
.L_4:
        /*001c*/ 	.word	index@(_Z10MaxPoolingPKfPfiiii)
        /*0020*/ 	.word	0x00000020


	//----- nvinfo : EIATTR_FRAME_SIZE
	.align		4
.L_5:
        /*0024*/ 	.byte	0x04, 0x11
        /*0026*/ 	.short	(.L_7 - .L_6)
	.align		4
.L_6:
        /*0028*/ 	.word	index@(_Z10MaxPoolingPKfPfiiii)
        /*002c*/ 	.word	0x00000000


	//----- nvinfo : EIATTR_MIN_STACK_SIZE
	.align		4
.L_7:
        /*0030*/ 	.byte	0x04, 0x12
        /*0032*/ 	.short	(.L_9 - .L_8)
	.align		4
.L_8:
        /*0034*/ 	.word	index@(_Z10MaxPoolingPKfPfiiii)
        /*0038*/ 	.word	0x00000000


	//----- nvinfo : EIATTR_MIN_STACK_SIZE
	.align		4
.L_9:
        /*003c*/ 	.byte	0x04, 0x12
        /*003e*/ 	.short	(.L_11 - .L_10)
	.align		4
.L_10:
        /*0040*/ 	.word	index@(_Z9conv_cudaPKfS0_Pfiiii)
        /*0044*/ 	.word	0x00000000
.L_11:


//--------------------- .nv.compat                --------------------------
	.section	.nv.compat,"",@"SHT_CUDA_COMPAT_INFO"
	.align	4
        /*0000*/ 	.byte	0x02, 0x09, 0x00, 0x00, 0x02, 0x02, 0x01, 0x00, 0x02, 0x05, 0x05, 0x00, 0x03, 0x07, 0x01, 0x01
        /*0010*/ 	.byte	0x02, 0x03, 0x00, 0x00, 0x02, 0x06, 0x01, 0x00, 0x04, 0x0b, 0x08, 0x00, 0x09, 0x00, 0x00, 0x00
        /*0020*/ 	.byte	0x00, 0x00, 0x00, 0x00


//--------------------- .nv.info._Z10MaxPoolingPKfPfiiii --------------------------
	.section	.nv.info._Z10MaxPoolingPKfPfiiii,"",@"SHT_CUDA_INFO"
	.sectionflags	@""
	.align	4


	//----- nvinfo : EIATTR_CUDA_API_VERSION
	.align		4
        /*0000*/ 	.byte	0x04, 0x37
        /*0002*/ 	.short	(.L_13 - .L_12)
.L_12:
        /*0004*/ 	.word	0x00000082


	//----- nvinfo : EIATTR_KPARAM_INFO
	.align		4
.L_13:
        /*0008*/ 	.byte	0x04, 0x17
        /*000a*/ 	.short	(.L_15 - .L_14)
.L_14:
        /*000c*/ 	.word	0x00000000
        /*0010*/ 	.short	0x0005
        /*0012*/ 	.short	0x001c
        /*0014*/ 	.byte	0x00, 0xf0, 0x11, 0x00


	//----- nvinfo : EIATTR_KPARAM_INFO
	.align		4
.L_15:
        /*0018*/ 	.byte	0x04, 0x17
        /*001a*/ 	.short	(.L_17 - .L_16)
.L_16:
        /*001c*/ 	.word	0x00000000
        /*0020*/ 	.short	0x0004
        /*0022*/ 	.short	0x0018
        /*0024*/ 	.byte	0x00, 0xf0, 0x11, 0x00


	//----- nvinfo : EIATTR_KPARAM_INFO
	.align		4
.L_17:
        /*0028*/ 	.byte	0x04, 0x17
        /*002a*/ 	.short	(.L_19 - .L_18)
.L_18:
        /*002c*/ 	.word	0x00000000
        /*0030*/ 	.short	0x0003
        /*0032*/ 	.short	0x0014
        /*0034*/ 	.byte	0x00, 0xf0, 0x11, 0x00


	//----- nvinfo : EIATTR_KPARAM_INFO
	.align		4
.L_19:
        /*0038*/ 	.byte	0x04, 0x17
        /*003a*/ 	.short	(.L_21 - .L_20)
.L_20:
        /*003c*/ 	.word	0x00000000
        /*0040*/ 	.short	0x0002
        /*0042*/ 	.short	0x0010
        /*0044*/ 	.byte	0x00, 0xf0, 0x11, 0x00


	//----- nvinfo : EIATTR_KPARAM_INFO
	.align		4
.L_21:
        /*0048*/ 	.byte	0x04, 0x17
        /*004a*/ 	.short	(.L_23 - .L_22)
.L_22:
        /*004c*/ 	.word	0x00000000
        /*0050*/ 	.short	0x0001
        /*0052*/ 	.short	0x0008
        /*0054*/ 	.byte	0x00, 0xf5, 0x21, 0x00


	//----- nvinfo : EIATTR_KPARAM_INFO
	.align		4
.L_23:
        /*0058*/ 	.byte	0x04, 0x17
        /*005a*/ 	.short	(.L_25 - .L_24)
.L_24:
        /*005c*/ 	.word	0x00000000
        /*0060*/ 	.short	0x0000
        /*0062*/ 	.short	0x0000
        /*0064*/ 	.byte	0x00, 0xf5, 0x21, 0x00


	//----- nvinfo : EIATTR_SPARSE_MMA_MASK
	.align		4
.L_25:
        /*0068*/ 	.byte	0x03, 0x50
        /*006a*/ 	.short	0x0000


	//----- nvinfo : EIATTR_MAXREG_COUNT
	.align		4
        /*006c*/ 	.byte	0x03, 0x1b
        /*006e*/ 	.short	0x00ff


	//----- nvinfo : EIATTR_MERCURY_ISA_VERSION
	.align		4
        /*0070*/ 	.byte	0x03, 0x5f
        /*0072*/ 	.short	0x0101


	//----- nvinfo : EIATTR_VRC_CTA_INIT_COUNT
	.align		4
        /*0074*/ 	.byte	0x02, 0x4a
	.zero		1
	.zero		1


	//----- nvinfo : EIATTR_EXIT_INSTR_OFFSETS
	.align		4
        /*0078*/ 	.byte	0x04, 0x1c
        /*007a*/ 	.short	(.L_27 - .L_26)


	//   ....[0]....
.L_26:
        /*007c*/ 	.word	0x000002b0


	//   ....[1]....
        /*0080*/ 	.word	0x000010d0


	//----- nvinfo : EIATTR_CRS_STACK_SIZE
	.align		4
.L_27:
        /*0084*/ 	.byte	0x04, 0x1e
        /*0086*/ 	.short	(.L_29 - .L_28)
.L_28:
        /*0088*/ 	.word	0x00000000


	//----- nvinfo : EIATTR_CBANK_PARAM_SIZE
	.align		4
.L_29:
        /*008c*/ 	.byte	0x03, 0x19
        /*008e*/ 	.short	0x0020


	//----- nvinfo : EIATTR_PARAM_CBANK
	.align		4
        /*0090*/ 	.byte	0x04, 0x0a
        /*0092*/ 	.short	(.L_31 - .L_30)
	.align		4
.L_30:
        /*0094*/ 	.word	index@(.nv.constant0._Z10MaxPoolingPKfPfiiii)
        /*0098*/ 	.short	0x0380
        /*009a*/ 	.short	0x0020


	//----- nvinfo : EIATTR_SW_WAR
	.align		4
.L_31:
        /*009c*/ 	.byte	0x04, 0x36
        /*009e*/ 	.short	(.L_33 - .L_32)
.L_32:
        /*00a0*/ 	.word	0x00000008
.L_33:


//--------------------- .nv.info._Z9conv_cudaPKfS0_Pfiiii --------------------------
	.section	.nv.info._Z9conv_cudaPKfS0_Pfiiii,"",@"SHT_CUDA_INFO"
	.sectionflags	@""
	.align	4


	//----- nvinfo : EIATTR_CUDA_API_VERSION
	.align		4
        /*0000*/ 	.byte	0x04, 0x37
        /*0002*/ 	.short	(.L_35 - .L_34)
.L_34:
        /*0004*/ 	.word	0x00000082


	//----- nvinfo : EIATTR_KPARAM_INFO
	.align		4
.L_35:
        /*0008*/ 	.byte	0x04, 0x17
        /*000a*/ 	.short	(.L_37 - .L_36)
.L_36:
        /*000c*/ 	.word	0x00000000
        /*0010*/ 	.short	0x0006
        /*0012*/ 	.short	0x0024
        /*0014*/ 	.byte	0x00, 0xf0, 0x11, 0x00


	//----- nvinfo : EIATTR_KPARAM_INFO
	.align		4
.L_37:
        /*0018*/ 	.byte	0x04, 0x17
        /*001a*/ 	.short	(.L_39 - .L_38)
.L_38:
        /*001c*/ 	.word	0x00000000
        /*0020*/ 	.short	0x0005
        /*0022*/ 	.short	0x0020
        /*0024*/ 	.byte	0x00, 0xf0, 0x11, 0x00


	//----- nvinfo : EIATTR_KPARAM_INFO
	.align		4
.L_39:
        /*0028*/ 	.byte	0x04, 0x17
        /*002a*/ 	.short	(.L_41 - .L_40)
.L_40:
        /*002c*/ 	.word	0x00000000
        /*0030*/ 	.short	0x0004
        /*0032*/ 	.short	0x001c
        /*0034*/ 	.byte	0x00, 0xf0, 0x11, 0x00


	//----- nvinfo : EIATTR_KPARAM_INFO
	.align		4
.L_41:
        /*0038*/ 	.byte	0x04, 0x17
        /*003a*/ 	.short	(.L_43 - .L_42)
.L_42:
        /*003c*/ 	.word	0x00000000
        /*0040*/ 	.short	0x0003
        /*0042*/ 	.short	0x0018
        /*0044*/ 	.byte	0x00, 0xf0, 0x11, 0x00


	//----- nvinfo : EIATTR_KPARAM_INFO
	.align		4
.L_43:
        /*0048*/ 	.byte	0x04, 0x17
        /*004a*/ 	.short	(.L_45 - .L_44)
.L_44:
        /*004c*/ 	.word	0x00000000
        /*0050*/ 	.short	0x0002
        /*0052*/ 	.short	0x0010
        /*0054*/ 	.byte	0x00, 0xf5, 0x21, 0x00


	//----- nvinfo : EIATTR_KPARAM_INFO
	.align		4
.L_45:
        /*0058*/ 	.byte	0x04, 0x17
        /*005a*/ 	.short	(.L_47 - .L_46)
.L_46:
        /*005c*/ 	.word	0x00000000
        /*0060*/ 	.short	0x0001
        /*0062*/ 	.short	0x0008
        /*0064*/ 	.byte	0x00, 0xf5, 0x21, 0x00


	//----- nvinfo : EIATTR_KPARAM_INFO
	.align		4
.L_47:
        /*0068*/ 	.byte	0x04, 0x17
        /*006a*/ 	.short	(.L_49 - .L_48)
.L_48:
        /*006c*/ 	.word	0x00000000
        /*0070*/ 	.short	0x0000
        /*0072*/ 	.short	0x0000
        /*0074*/ 	.byte	0x00, 0xf5, 0x21, 0x00


	//----- nvinfo : EIATTR_SPARSE_MMA_MASK
	.align		4
.L_49:
        /*0078*/ 	.byte	0x03, 0x50
        /*007a*/ 	.short	0x0000


	//----- nvinfo : EIATTR_MAXREG_COUNT
	.align		4
        /*007c*/ 	.byte	0x03, 0x1b
        /*007e*/ 	.short	0x00ff


	//----- nvinfo : EIATTR_MERCURY_ISA_VERSION
	.align		4
        /*0080*/ 	.byte	0x03, 0x5f
        /*0082*/ 	.short	0x0101


	//----- nvinfo : EIATTR_VRC_CTA_INIT_COUNT
	.align		4
        /*0084*/ 	.byte	0x02, 0x4a
	.zero		1
	.zero		1


	//----- nvinfo : EIATTR_EXIT_INSTR_OFFSETS
	.align		4
        /*0088*/ 	.byte	0x04, 0x1c
        /*008a*/ 	.short	(.L_51 - .L_50)


	//   ....[0]....
.L_50:
        /*008c*/ 	.word	0x00000140


	//   ....[1]....
        /*0090*/ 	.word	0x00000bf0


	//----- nvinfo : EIATTR_CRS_STACK_SIZE
	.align		4
.L_51:
        /*0094*/ 	.byte	0x04, 0x1e
        /*0096*/ 	.short	(.L_53 - .L_52)
.L_52:
        /*0098*/ 	.word	0x00000000


	//----- nvinfo : EIATTR_CBANK_PARAM_SIZE
	.align		4
.L_53:
        /*009c*/ 	.byte	0x03, 0x19
        /*009e*/ 	.short	0x0028


	//----- nvinfo : EIATTR_PARAM_CBANK
	.align		4
        /*00a0*/ 	.byte	0x04, 0x0a
        /*00a2*/ 	.short	(.L_55 - .L_54)
	.align		4
.L_54:
        /*00a4*/ 	.word	index@(.nv.constant0._Z9conv_cudaPKfS0_Pfiiii)
        /*00a8*/ 	.short	0x0380
        /*00aa*/ 	.short	0x0028


	//----- nvinfo : EIATTR_SW_WAR
	.align		4
.L_55:
        /*00ac*/ 	.byte	0x04, 0x36
        /*00ae*/ 	.short	(.L_57 - .L_56)
.L_56:
        /*00b0*/ 	.word	0x00000008
.L_57:


//--------------------- .nv.callgraph             --------------------------
	.section	.nv.callgraph,"",@"SHT_CUDA_CALLGRAPH"
	.align	4
	.sectionentsize	8
	.align		4
        /*0000*/ 	.word	0x00000000
	.align		4
        /*0004*/ 	.word	0xffffffff
	.align		4
        /*0008*/ 	.word	0x00000000
	.align		4
        /*000c*/ 	.word	0xfffffffe
	.align		4
        /*0010*/ 	.word	0x00000000
	.align		4
        /*0014*/ 	.word	0xfffffffd
	.align		4
        /*0018*/ 	.word	0x00000000
	.align		4
        /*001c*/ 	.word	0xfffffffc


//--------------------- .text._Z10MaxPoolingPKfPfiiii --------------------------
	.section	.text._Z10MaxPoolingPKfPfiiii,"ax",@progbits
	.align	128
        .global         _Z10MaxPoolingPKfPfiiii
        .type           _Z10MaxPoolingPKfPfiiii,@function
        .size           _Z10MaxPoolingPKfPfiiii,(.L_x_19 - _Z10MaxPoolingPKfPfiiii)
        .other          _Z10MaxPoolingPKfPfiiii,@"STO_CUDA_ENTRY STV_DEFAULT"
_Z10MaxPoolingPKfPfiiii:
.text._Z10MaxPoolingPKfPfiiii:
[----:B------:R-:W-:Y:S08]  /*0000*/  LDC R1, c[0x0][0x37c] ;  /* 0x0000df00ff017b82 */ /* 0x000ff00000000800 */
[----:B------:R-:W0:Y:S01]  /*0010*/  LDC.64 R8, c[0x0][0x398] ;  /* 0x0000e600ff087b82 */ /* 0x000e220000000a00 */
[----:B------:R-:W1:Y:S01]  /*0020*/  LDCU UR8, c[0x0][0x394] ;  /* 0x00007280ff0877ac */ /* 0x000e620008000800 */
[----:B------:R-:W2:Y:S01]  /*0030*/  S2R R7, SR_TID.Y ;  /* 0x0000000000077919 */ /* 0x000ea20000002200 */
[----:B------:R-:W3:Y:S01]  /*0040*/  LDCU UR7, c[0x0][0x390] ;  /* 0x00007200ff0777ac */ /* 0x000ee20008000800 */
[----:B------:R-:W4:Y:S04]  /*0050*/  S2R R11, SR_TID.Z ;  /* 0x00000000000b7919 */ /* 0x000f280000002300 */
[----:B------:R-:W5:Y:S08]  /*0060*/  LDC R20, c[0x0][0x360] ;  /* 0x0000d800ff147b82 */ /* 0x000f700000000800 */
[----:B------:R-:W5:Y:S01]  /*0070*/  S2UR UR4, SR_CTAID.X ;  /* 0x00000000000479c3 */ /* 0x000f620000002500 */
[----:B0-----:R-:W-:-:S07]  /*0080*/  IABS R13, R9 ;  /* 0x00000009000d7213 */ /* 0x001fce0000000000 */
[----:B------:R-:W2:Y:S01]  /*0090*/  S2UR UR5, SR_CTAID.Y ;  /* 0x00000000000579c3 */ /* 0x000ea20000002600 */
[----:B-1----:R-:W-:Y:S01]  /*00a0*/  IADD3 R0, PT, PT, -R8, UR8, RZ ;  /* 0x0000000808007c10 */ /* 0x002fe2000fffe1ff */
[----:B------:R-:W0:Y:S06]  /*00b0*/  I2F.RP R4, R13 ;  /* 0x0000000d00047306 */ /* 0x000e2c0000209400 */
[----:B------:R-:W4:Y:S02]  /*00c0*/  S2UR UR6, SR_CTAID.Z ;  /* 0x00000000000679c3 */ /* 0x000f240000002700 */
[----:B0-----:R-:W0:Y:S02]  /*00d0*/  MUFU.RCP R4, R4 ;  /* 0x0000000400047308 */ /* 0x001e240000001000 */
[----:B0-----:R-:W-:Y:S01]  /*00e0*/  VIADD R2, R4, 0xffffffe ;  /* 0x0ffffffe04027836 */ /* 0x001fe20000000000 */
[----:B------:R-:W-:-:S02]  /*00f0*/  IABS R4, R0 ;  /* 0x0000000000047213 */ /* 0x000fc40000000000 */
[----:B------:R-:W-:-:S03]  /*0100*/  LOP3.LUT R0, R0, R9, RZ, 0x3c, !PT ;  /* 0x0000000900007212 */ /* 0x000fc600078e3cff */
[----:B------:R0:W1:Y:S01]  /*0110*/  F2I.FTZ.U32.TRUNC.NTZ R3, R2 ;  /* 0x0000000200037305 */ /* 0x000062000021f000 */
[----:B------:R-:W-:Y:S01]  /*0120*/  ISETP.GE.AND P2, PT, R0, RZ, PT ;  /* 0x000000ff0000720c */ /* 0x000fe20003f46270 */
[----:B0-----:R-:W-:Y:S02]  /*0130*/  IMAD.MOV.U32 R2, RZ, RZ, RZ ;  /* 0x000000ffff027224 */ /* 0x001fe400078e00ff */
[----:B-1----:R-:W-:-:S04]  /*0140*/  IMAD.MOV R6, RZ, RZ, -R3 ;  /* 0x000000ffff067224 */ /* 0x002fc800078e0a03 */
[----:B------:R-:W-:-:S04]  /*0150*/  IMAD R5, R6, R13, RZ ;  /* 0x0000000d06057224 */ /* 0x000fc800078e02ff */
[----:B------:R-:W-:Y:S02]  /*0160*/  IMAD.HI.U32 R3, R3, R5, R2 ;  /* 0x0000000503037227 */ /* 0x000fe400078e0002 */
[----:B------:R-:W5:Y:S04]  /*0170*/  S2R R5, SR_TID.X ;  /* 0x0000000000057919 */ /* 0x000f680000002100 */
[----:B------:R-:W-:-:S04]  /*0180*/  IMAD.HI.U32 R3, R3, R4, RZ ;  /* 0x0000000403037227 */ /* 0x000fc800078e00ff */
[----:B------:R-:W-:-:S04]  /*0190*/  IMAD.MOV R2, RZ, RZ, -R3 ;  /* 0x000000ffff027224 */ /* 0x000fc800078e0a03 */
[C---:B------:R-:W-:Y:S02]  /*01a0*/  IMAD R2, R13.reuse, R2, R4 ;  /* 0x000000020d027224 */ /* 0x040fe400078e0204 */
[----:B------:R-:W2:Y:S03]  /*01b0*/  LDC R4, c[0x0][0x364] ;  /* 0x0000d900ff047b82 */ /* 0x000ea60000000800 */
[----:B------:R-:W-:-:S13]  /*01c0*/  ISETP.GT.U32.AND P1, PT, R13, R2, PT ;  /* 0x000000020d00720c */ /* 0x000fda0003f24070 */
[----:B------:R-:W-:Y:S02]  /*01d0*/  @!P1 IMAD.IADD R2, R2, 0x1, -R13 ;  /* 0x0000000102029824 */ /* 0x000fe400078e0a0d */
[----:B------:R-:W-:Y:S01]  /*01e0*/  @!P1 VIADD R3, R3, 0x1 ;  /* 0x0000000103039836 */ /* 0x000fe20000000000 */
[----:B------:R-:W-:Y:S01]  /*01f0*/  ISETP.NE.AND P1, PT, R9, RZ, PT ;  /* 0x000000ff0900720c */ /* 0x000fe20003f25270 */
[----:B-----5:R-:W-:Y:S01]  /*0200*/  IMAD R20, R20, UR4, R5 ;  /* 0x0000000414147c24 */ /* 0x020fe2000f8e0205 */
[----:B------:R-:W-:Y:S02]  /*0210*/  ISETP.GE.U32.AND P0, PT, R2, R13, PT ;  /* 0x0000000d0200720c */ /* 0x000fe40003f06070 */
[----:B------:R-:W4:Y:S01]  /*0220*/  LDC R2, c[0x0][0x368] ;  /* 0x0000da00ff027b82 */ /* 0x000f220000000800 */
[----:B--2---:R-:W-:-:S05]  /*0230*/  IMAD R0, R4, UR5, R7 ;  /* 0x0000000504007c24 */ /* 0x004fca000f8e0207 */
[----:B------:R-:W-:-:S05]  /*0240*/  VIMNMX R4, PT, PT, R20, R0, !PT ;  /* 0x0000000014047248 */ /* 0x000fca0007fe0100 */
[----:B------:R-:W-:-:S04]  /*0250*/  @P0 VIADD R3, R3, 0x1 ;  /* 0x0000000103030836 */ /* 0x000fc80000000000 */
[----:B------:R-:W-:Y:S01]  /*0260*/  @!P2 IMAD.MOV R3, RZ, RZ, -R3 ;  /* 0x000000ffff03a224 */ /* 0x000fe200078e0a03 */
[----:B------:R-:W-:-:S04]  /*0270*/  @!P1 LOP3.LUT R3, RZ, R9, RZ, 0x33, !PT ;  /* 0x00000009ff039212 */ /* 0x000fc800078e33ff */
[----:B------:R-:W-:Y:S01]  /*0280*/  ISETP.GT.AND P0, PT, R4, R3, PT ;  /* 0x000000030400720c */ /* 0x000fe20003f04270 */
[----:B----4-:R-:W-:-:S05]  /*0290*/  IMAD R2, R2, UR6, R11 ;  /* 0x0000000602027c24 */ /* 0x010fca000f8e020b */
[----:B---3--:R-:W-:-:S13]  /*02a0*/  ISETP.GE.OR P0, PT, R2, UR7, P0 ;  /* 0x0000000702007c0c */ /* 0x008fda0008706670 */
[----:B------:R-:W-:Y:S05]  /*02b0*/  @P0 EXIT ;  /* 0x000000000000094d */ /* 0x000fea0003800000 */
[----:B------:R-:W-:Y:S01]  /*02c0*/  ISETP.GE.AND P0, PT, R8, 0x1, PT ;  /* 0x000000010800780c */ /* 0x000fe20003f06270 */
[----:B------:R-:W-:Y:S01]  /*02d0*/  VIADD R3, R3, 0x1 ;  /* 0x0000000103037836 */ /* 0x000fe20000000000 */
[----:B------:R-:W0:Y:S01]  /*02e0*/  LDCU.64 UR6, c[0x0][0x358] ;  /* 0x00006b00ff0677ac */ /* 0x000e220008000a00 */
[----:B------:R-:W-:Y:S02]  /*02f0*/  IMAD R4, R2, UR8, RZ ;  /* 0x0000000802047c24 */ /* 0x000fe4000f8e02ff */
[C---:B------:R-:W-:Y:S02]  /*0300*/  IMAD R6, R3.reuse, R2, RZ ;  /* 0x0000000203067224 */ /* 0x040fe400078e02ff */
[----:B------:R-:W-:Y:S02]  /*0310*/  IMAD.MOV.U32 R2, RZ, RZ, -0x800001 ;  /* 0xff7fffffff027424 */ /* 0x000fe400078e00ff */
[----:B------:R-:W-:Y:S02]  /*0320*/  IMAD R4, R4, UR8, RZ ;  /* 0x0000000804047c24 */ /* 0x000fe4000f8e02ff */
[----:B------:R-:W-:-:S02]  /*0330*/  IMAD R5, R3, R6, RZ ;  /* 0x0000000603057224 */ /* 0x000fc400078e02ff */
[----:B------:R-:W-:Y:S05]  /*0340*/  @!P0 BRA `(.L_x_0) ;  /* 0x0000000c00448947 */ /* 0x000fea0003800000 */
[C---:B------:R-:W-:Y:S01]  /*0350*/  LOP3.LUT R6, R8.reuse, 0x7, RZ, 0xc0, !PT ;  /* 0x0000000708067812 */ /* 0x040fe200078ec0ff */
[----:B------:R-:W-:Y:S01]  /*0360*/  UMOV UR4, URZ ;  /* 0x000000ff00047c82 */ /* 0x000fe20008000000 */
[C---:B------:R-:W-:Y:S02]  /*0370*/  LOP3.LUT R7, R8.reuse, 0x3, RZ, 0xc0, !PT ;  /* 0x0000000308077812 */ /* 0x040fe400078ec0ff */
[----:B------:R-:W-:Y:S01]  /*0380*/  LOP3.LUT R8, R8, 0x7ffffff8, RZ, 0xc0, !PT ;  /* 0x7ffffff808087812 */ /* 0x000fe200078ec0ff */
[----:B------:R-:W-:Y:S01]  /*0390*/  VIADD R18, R6, 0xffffffff ;  /* 0xffffffff06127836 */ /* 0x000fe20000000000 */
[----:B------:R-:W-:-:S04]  /*03a0*/  SHF.R.S32.HI R9, RZ, 0x1f, R4 ;  /* 0x0000001fff097819 */ /* 0x000fc80000011404 */
[----:B------:R-:W-:-:S04]  /*03b0*/  ISETP.GE.U32.AND P0, PT, R18, 0x3, PT ;  /* 0x000000031200780c */ /* 0x000fc80003f06070 */
[----:B------:R-:W-:Y:S01]  /*03c0*/  P2R R2, PR, RZ, 0x1 ;  /* 0x00000001ff027803 */ /* 0x000fe20000000000 */
[----:B------:R-:W-:-:S08]  /*03d0*/  IMAD.MOV.U32 R2, RZ, RZ, -0x800001 ;  /* 0xff7fffffff027424 */ /* 0x000fd000078e00ff */
.L_x_7:
[----:B------:R-:W1:Y:S01]  /*03e0*/  LDCU.64 UR8, c[0x0][0x398] ;  /* 0x00007300ff0877ac */ /* 0x000e620008000a00 */
[----:B------:R-:W-:Y:S01]  /*03f0*/  IMAD.MOV.U32 R19, RZ, RZ, RZ ;  /* 0x000000ffff137224 */ /* 0x000fe200078e00ff */
[----:B-1----:R-:W-:Y:S01]  /*0400*/  UISETP.GE.U32.AND UP1, UPT, UR8, 0x8, UPT ;  /* 0x000000080800788c */ /* 0x002fe2000bf26070 */
[----:B------:R-:W-:-:S04]  /*0410*/  IMAD.U32 R11, RZ, RZ, UR9 ;  /* 0x00000009ff0b7e24 */ /* 0x000fc8000f8e00ff */
[----:B------:R-:W-:Y:S01]  /*0420*/  IMAD R10, R0, R11, UR4 ;  /* 0x00000004000a7e24 */ /* 0x000fe2000f8e020b */
[----:B------:R-:W-:-:S04]  /*0430*/  UIADD3 UR4, UPT, UPT, UR4, 0x1, URZ ;  /* 0x0000000104047890 */ /* 0x000fc8000fffe0ff */
[----:B------:R-:W-:Y:S01]  /*0440*/  UISETP.NE.AND UP0, UPT, UR4, UR8, UPT ;  /* 0x000000080400728c */ /* 0x000fe2000bf05270 */
[----:B------:R-:W-:Y:S10]  /*0450*/  BRA.U !UP1, `(.L_x_1) ;  /* 0x00000005097c7547 */ /* 0x000ff4000b800000 */
[----:B------:R-:W1:Y:S01]  /*0460*/  LDC R11, c[0x0][0x39c] ;  /* 0x0000e700ff0b7b82 */ /* 0x000e620000000800 */
[----:B------:R-:W2:Y:S01]  /*0470*/  LDCU UR8, c[0x0][0x394] ;  /* 0x00007280ff0877ac */ /* 0x000ea20008000800 */
[----:B------:R-:W-:-:S05]  /*0480*/  UMOV UR5, URZ ;  /* 0x000000ff00057c82 */ /* 0x000fca0008000000 */
.L_x_2:
[----:B-1----:R-:W-:-:S04]  /*0490*/  IMAD R17, R20, R11, UR5 ;  /* 0x0000000514117e24 */ /* 0x002fc8000f8e020b */
[----:B------:R-:W-:Y:S01]  /*04a0*/  VIADD R19, R17, 0x1 ;  /* 0x0000000111137836 */ /* 0x000fe20000000000 */
[----:B------:R-:W-:-:S04]  /*04b0*/  VIMNMX R12, PT, PT, R10, R17, !PT ;  /* 0x000000110a0c7248 */ /* 0x000fc80007fe0100 */
[----:B--2---:R-:W-:Y:S02]  /*04c0*/  ISETP.GE.AND P0, PT, R12, UR8, PT ;  /* 0x000000080c007c0c */ /* 0x004fe4000bf06270 */
[----:B------:R-:W-:-:S11]  /*04d0*/  VIMNMX R21, PT, PT, R10, R19, !PT ;  /* 0x000000130a157248 */ /* 0x000fd60007fe0100 */
[----:B------:R-:W1:Y:S01]  /*04e0*/  @!P0 LDC.64 R12, c[0x0][0x380] ;  /* 0x0000e000ff0c8b82 */ /* 0x000e620000000a00 */
[----:B------:R-:W-:-:S05]  /*04f0*/  @!P0 IMAD R14, R10, UR8, R17 ;  /* 0x000000080a0e8c24 */ /* 0x000fca000f8e0211 */
[----:B------:R-:W-:-:S04]  /*0500*/  @!P0 IADD3 R15, P1, PT, R4, R14, RZ ;  /* 0x0000000e040f8210 */ /* 0x000fc80007f3e0ff */
[----:B------:R-:W-:Y:S02]  /*0510*/  @!P0 LEA.HI.X.SX32 R16, R14, R9, 0x1, P1 ;  /* 0x000000090e108211 */ /* 0x000fe400008f0eff */
[----:B------:R-:W-:Y:S02]  /*0520*/  ISETP.GE.AND P1, PT, R21, UR8, PT ;  /* 0x0000000815007c0c */ /* 0x000fe4000bf26270 */
[----:B-1----:R-:W-:-:S04]  /*0530*/  @!P0 LEA R14, P2, R15, R12, 0x2 ;  /* 0x0000000c0f0e8211 */ /* 0x002fc800078410ff */
[----:B------:R-:W-:-:S07]  /*0540*/  @!P0 LEA.HI.X R15, R15, R13, R16, 0x2, P2 ;  /* 0x0000000d0f0f8211 */ /* 0x000fce00010f1410 */
[----:B------:R-:W1:Y:S01]  /*0550*/  @!P1 LDC.64 R12, c[0x0][0x380] ;  /* 0x0000e000ff0c9b82 */ /* 0x000e620000000a00 */
[----:B0-----:R0:W2:Y:S01]  /*0560*/  @!P0 LDG.E R21, desc[UR6][R14.64] ;  /* 0x000000060e158981 */ /* 0x0010a2000c1e1900 */
[----:B------:R-:W-:-:S05]  /*0570*/  @!P1 IMAD R16, R10, UR8, R19 ;  /* 0x000000080a109c24 */ /* 0x000fca000f8e0213 */
[----:B------:R-:W-:-:S04]  /*0580*/  @!P1 IADD3 R19, P2, PT, R4, R16, RZ ;  /* 0x0000001004139210 */ /* 0x000fc80007f5e0ff */
[----:B------:R-:W-:Y:S02]  /*0590*/  @!P1 LEA.HI.X.SX32 R16, R16, R9, 0x1, P2 ;  /* 0x0000000910109211 */ /* 0x000fe400010f0eff */
[----:B-1----:R-:W-:-:S04]  /*05a0*/  @!P1 LEA R12, P2, R19, R12, 0x2 ;  /* 0x0000000c130c9211 */ /* 0x002fc800078410ff */
[----:B------:R-:W-:-:S05]  /*05b0*/  @!P1 LEA.HI.X R13, R19, R13, R16, 0x2, P2 ;  /* 0x0000000d130d9211 */ /* 0x000fca00010f1410 */
[----:B------:R1:W3:Y:S01]  /*05c0*/  @!P1 LDG.E R19, desc[UR6][R12.64] ;  /* 0x000000060c139981 */ /* 0x0002e2000c1e1900 */
[C---:B------:R-:W-:Y:S02]  /*05d0*/  VIADD R23, R17.reuse, 0x2 ;  /* 0x0000000211177836 */ /* 0x040fe40000000000 */
[C---:B------:R-:W-:Y:S02]  /*05e0*/  VIADD R27, R17.reuse, 0x3 ;  /* 0x00000003111b7836 */ /* 0x040fe40000000000 */
[----:B------:R-:W-:Y:S01]  /*05f0*/  VIADD R25, R17, 0x4 ;  /* 0x0000000411197836 */ /* 0x000fe20000000000 */
[----:B------:R-:W-:-:S04]  /*0600*/  VIMNMX R16, PT, PT, R10, R23, !PT ;  /* 0x000000170a107248 */ /* 0x000fc80007fe0100 */
[----:B------:R-:W-:Y:S02]  /*0610*/  ISETP.GE.AND P5, PT, R16, UR8, PT ;  /* 0x0000000810007c0c */ /* 0x000fe4000bfa6270 */
[C---:B------:R-:W-:Y:S02]  /*0620*/  VIMNMX R16, PT, PT, R10.reuse, R27, !PT ;  /* 0x0000001b0a107248 */ /* 0x040fe40007fe0100 */
[----:B------:R-:W-:Y:S02]  /*0630*/  VIMNMX R22, PT, PT, R10, R25, !PT ;  /* 0x000000190a167248 */ /* 0x000fe40007fe0100 */
[----:B------:R-:W-:Y:S02]  /*0640*/  ISETP.GE.AND P4, PT, R16, UR8, PT ;  /* 0x0000000810007c0c */ /* 0x000fe4000bf86270 */
[----:B------:R-:W-:-:S05]  /*0650*/  ISETP.GE.AND P3, PT, R22, UR8, PT ;  /* 0x0000000816007c0c */ /* 0x000fca000bf66270 */
[----:B0-----:R-:W0:Y:S01]  /*0660*/  @!P5 LDC.64 R14, c[0x0][0x380] ;  /* 0x0000e000ff0edb82 */ /* 0x001e220000000a00 */
[----:B------:R-:W-:-:S05]  /*0670*/  @!P5 IMAD R16, R10, UR8, R23 ;  /* 0x000000080a10dc24 */ /* 0x000fca000f8e0217 */
[----:B------:R-:W-:Y:S01]  /*0680*/  @!P5 IADD3 R23, P2, PT, R4, R16, RZ ;  /* 0x000000100417d210 */ /* 0x000fe20007f5e0ff */
[C---:B------:R-:W-:Y:S01]  /*0690*/  @!P4 IMAD R27, R10.reuse, UR8, R27 ;  /* 0x000000080a1bcc24 */ /* 0x040fe2000f8e021b */
[----:B-1----:R-:W1:Y:S01]  /*06a0*/  @!P4 LDC.64 R12, c[0x0][0x380] ;  /* 0x0000e000ff0ccb82 */ /* 0x002e620000000a00 */
[----:B------:R-:W-:Y:S01]  /*06b0*/  @!P3 IMAD R26, R10, UR8, R25 ;  /* 0x000000080a1abc24 */ /* 0x000fe2000f8e0219 */
[----:B------:R-:W-:Y:S02]  /*06c0*/  @!P5 LEA.HI.X.SX32 R16, R16, R9, 0x1, P2 ;  /* 0x000000091010d211 */ /* 0x000fe400010f0eff */
[----:B--2---:R-:W-:Y:S01]  /*06d0*/  @!P0 FMNMX R2, R2, R21, !PT ;  /* 0x0000001502028209 */ /* 0x004fe20007800000 */
[----:B------:R-:W-:Y:S01]  /*06e0*/  VIADD R21, R17, 0x5 ;  /* 0x0000000511157836 */ /* 0x000fe20000000000 */
[----:B0-----:R-:W-:-:S04]  /*06f0*/  @!P5 LEA R22, P0, R23, R14, 0x2 ;  /* 0x0000000e1716d211 */ /* 0x001fc800078010ff */
[----:B------:R-:W-:Y:S02]  /*0700*/  @!P5 LEA.HI.X R23, R23, R15, R16, 0x2, P0 ;  /* 0x0000000f1717d211 */ /* 0x000fe400000f1410 */
[----:B------:R-:W0:Y:S01]  /*0710*/  @!P3 LDC.64 R14, c[0x0][0x380] ;  /* 0x0000e000ff0ebb82 */ /* 0x000e220000000a00 */
[----:B------:R-:W-:-:S03]  /*0720*/  VIMNMX R16, PT, PT, R10, R21, !PT ;  /* 0x000000150a107248 */ /* 0x000fc60007fe0100 */
[----:B------:R-:W2:Y:S01]  /*0730*/  @!P5 LDG.E R23, desc[UR6][R22.64] ;  /* 0x000000061617d981 */ /* 0x000ea2000c1e1900 */
[----:B------:R-:W-:Y:S02]  /*0740*/  ISETP.GE.AND P2, PT, R16, UR8, PT ;  /* 0x0000000810007c0c */ /* 0x000fe4000bf46270 */
[----:B------:R-:W-:-:S04]  /*0750*/  @!P4 IADD3 R16, P0, PT, R4, R27, RZ ;  /* 0x0000001b0410c210 */ /* 0x000fc80007f1e0ff */
[----:B------:R-:W-:Y:S02]  /*0760*/  @!P4 LEA.HI.X.SX32 R27, R27, R9, 0x1, P0 ;  /* 0x000000091b1bc211 */ /* 0x000fe400000f0eff */
[----:B-1----:R-:W-:-:S04]  /*0770*/  @!P4 LEA R24, P0, R16, R12, 0x2 ;  /* 0x0000000c1018c211 */ /* 0x002fc800078010ff */
[----:B------:R-:W-:Y:S01]  /*0780*/  @!P4 LEA.HI.X R25, R16, R13, R27, 0x2, P0 ;  /* 0x0000000d1019c211 */ /* 0x000fe200000f141b */
[C---:B------:R-:W-:Y:S01]  /*0790*/  VIADD R27, R17.reuse, 0x6 ;  /* 0x00000006111b7836 */ /* 0x040fe20000000000 */
[----:B------:R-:W1:Y:S01]  /*07a0*/  @!P2 LDC.64 R12, c[0x0][0x380] ;  /* 0x0000e000ff0cab82 */ /* 0x000e620000000a00 */
[----:B------:R-:W-:Y:S01]  /*07b0*/  @!P3 IADD3 R16, P0, PT, R4, R26, RZ ;  /* 0x0000001a0410b210 */ /* 0x000fe20007f1e0ff */
[----:B------:R-:W-:Y:S01]  /*07c0*/  @!P2 IMAD R21, R10, UR8, R21 ;  /* 0x000000080a15ac24 */ /* 0x000fe2000f8e0215 */
[----:B---3--:R-:W-:Y:S01]  /*07d0*/  @!P1 FMNMX R2, R2, R19, !PT ;  /* 0x0000001302029209 */ /* 0x008fe20007800000 */
[----:B------:R-:W-:Y:S01]  /*07e0*/  VIADD R17, R17, 0x7 ;  /* 0x0000000711117836 */ /* 0x000fe20000000000 */
[----:B------:R-:W-:Y:S01]  /*07f0*/  @!P3 LEA.HI.X.SX32 R26, R26, R9, 0x1, P0 ;  /* 0x000000091a1ab211 */ /* 0x000fe200000f0eff */
[----:B------:R-:W3:Y:S01]  /*0800*/  @!P4 LDG.E R25, desc[UR6][R24.64] ;  /* 0x000000061819c981 */ /* 0x000ee2000c1e1900 */
[----:B0-----:R-:W-:-:S04]  /*0810*/  @!P3 LEA R14, P0, R16, R14, 0x2 ;  /* 0x0000000e100eb211 */ /* 0x001fc800078010ff */
[----:B------:R-:W-:Y:S02]  /*0820*/  @!P3 LEA.HI.X R15, R16, R15, R26, 0x2, P0 ;  /* 0x0000000f100fb211 */ /* 0x000fe400000f141a */
[----:B------:R-:W-:-:S04]  /*0830*/  VIMNMX R16, PT, PT, R10, R27, !PT ;  /* 0x0000001b0a107248 */ /* 0x000fc80007fe0100 */
[----:B------:R-:W-:Y:S01]  /*0840*/  ISETP.GE.AND P0, PT, R16, UR8, PT ;  /* 0x0000000810007c0c */ /* 0x000fe2000bf06270 */
[----:B------:R-:W4:Y:S01]  /*0850*/  @!P3 LDG.E R15, desc[UR6][R14.64] ;  /* 0x000000060e0fb981 */ /* 0x000f22000c1e1900 */
[----:B------:R-:W-:-:S04]  /*0860*/  @!P2 IADD3 R16, P1, PT, R4, R21, RZ ;  /* 0x000000150410a210 */ /* 0x000fc80007f3e0ff */
[----:B------:R-:W-:Y:S02]  /*0870*/  @!P2 LEA.HI.X.SX32 R21, R21, R9, 0x1, P1 ;  /* 0x000000091515a211 */ /* 0x000fe400008f0eff */
[----:B-1----:R-:W-:-:S04]  /*0880*/  @!P2 LEA R28, P1, R16, R12, 0x2 ;  /* 0x0000000c101ca211 */ /* 0x002fc800078210ff */
[----:B------:R-:W-:Y:S01]  /*0890*/  @!P2 LEA.HI.X R29, R16, R13, R21, 0x2, P1 ;  /* 0x0000000d101da211 */ /* 0x000fe200008f1415 */
[----:B------:R-:W-:Y:S01]  /*08a0*/  @!P0 IMAD R27, R10, UR8, R27 ;  /* 0x000000080a1b8c24 */ /* 0x000fe2000f8e021b */
[----:B------:R-:W0:Y:S04]  /*08b0*/  @!P0 LDC.64 R12, c[0x0][0x380] ;  /* 0x0000e000ff0c8b82 */ /* 0x000e280000000a00 */
[----:B------:R-:W-:Y:S01]  /*08c0*/  @!P0 IADD3 R16, P1, PT, R4, R27, RZ ;  /* 0x0000001b04108210 */ /* 0x000fe20007f3e0ff */
[----:B------:R-:W5:Y:S03]  /*08d0*/  @!P2 LDG.E R29, desc[UR6][R28.64] ;  /* 0x000000061c1da981 */ /* 0x000f66000c1e1900 */
[----:B------:R-:W-:-:S02]  /*08e0*/  @!P0 LEA.HI.X.SX32 R27, R27, R9, 0x1, P1 ;  /* 0x000000091b1b8211 */ /* 0x000fc400008f0eff */
[----:B0-----:R-:W-:Y:S02]  /*08f0*/  @!P0 LEA R26, P1, R16, R12, 0x2 ;  /* 0x0000000c101a8211 */ /* 0x001fe400078210ff */
[----:B------:R-:W-:Y:S02]  /*0900*/  VIMNMX R12, PT, PT, R10, R17, !PT ;  /* 0x000000110a0c7248 */ /* 0x000fe40007fe0100 */
[----:B------:R-:W-:Y:S02]  /*0910*/  @!P0 LEA.HI.X R27, R16, R13, R27, 0x2, P1 ;  /* 0x0000000d101b8211 */ /* 0x000fe400008f141b */
[----:B------:R-:W-:-:S04]  /*0920*/  ISETP.GE.AND P1, PT, R12, UR8, PT ;  /* 0x000000080c007c0c */ /* 0x000fc8000bf26270 */
[----:B------:R-:W5:Y:S09]  /*0930*/  @!P0 LDG.E R27, desc[UR6][R26.64] ;  /* 0x000000061a1b8981 */ /* 0x000f72000c1e1900 */
[----:B------:R-:W0:Y:S01]  /*0940*/  @!P1 LDC.64 R12, c[0x0][0x380] ;  /* 0x0000e000ff0c9b82 */ /* 0x000e220000000a00 */
[----:B------:R-:W-:-:S05]  /*0950*/  @!P1 IMAD R17, R10, UR8, R17 ;  /* 0x000000080a119c24 */ /* 0x000fca000f8e0211 */
[----:B------:R-:W-:-:S04]  /*0960*/  @!P1 IADD3 R16, P6, PT, R4, R17, RZ ;  /* 0x0000001104109210 */ /* 0x000fc80007fde0ff */
[----:B------:R-:W-:Y:S02]  /*0970*/  @!P1 LEA.HI.X.SX32 R17, R17, R9, 0x1, P6 ;  /* 0x0000000911119211 */ /* 0x000fe400030f0eff */
[----:B0-----:R-:W-:-:S04]  /*0980*/  @!P1 LEA R12, P6, R16, R12, 0x2 ;  /* 0x0000000c100c9211 */ /* 0x001fc800078c10ff */
[----:B------:R-:W-:-:S06]  /*0990*/  @!P1 LEA.HI.X R13, R16, R13, R17, 0x2, P6 ;  /* 0x0000000d100d9211 */ /* 0x000fcc00030f1411 */
[----:B------:R-:W5:Y:S01]  /*09a0*/  @!P1 LDG.E R13, desc[UR6][R12.64] ;  /* 0x000000060c0d9981 */ /* 0x000f62000c1e1900 */
[----:B------:R-:W-:Y:S01]  /*09b0*/  UIADD3 UR5, UPT, UPT, UR5, 0x8, URZ ;  /* 0x0000000805057890 */ /* 0x000fe2000fffe0ff */
[----:B--2---:R-:W-:-:S04]  /*09c0*/  @!P5 FMNMX R2, R2, R23, !PT ;  /* 0x000000170202d209 */ /* 0x004fc80007800000 */
[----:B---3--:R-:W-:-:S04]  /*09d0*/  @!P4 FMNMX R2, R2, R25, !PT ;  /* 0x000000190202c209 */ /* 0x008fc80007800000 */
[----:B----4-:R-:W-:-:S04]  /*09e0*/  @!P3 FMNMX R2, R2, R15, !PT ;  /* 0x0000000f0202b209 */ /* 0x010fc80007800000 */
[----:B-----5:R-:W-:Y:S02]  /*09f0*/  @!P2 FMNMX R2, R2, R29, !PT ;  /* 0x0000001d0202a209 */ /* 0x020fe40007800000 */
[----:B------:R-:W-:Y:S02]  /*0a00*/  ISETP.NE.AND P2, PT, R8, UR5, PT ;  /* 0x0000000508007c0c */ /* 0x000fe4000bf45270 */
[----:B------:R-:W-:-:S04]  /*0a10*/  @!P0 FMNMX R2, R2, R27, !PT ;  /* 0x0000001b02028209 */ /* 0x000fc80007800000 */
[----:B------:R-:W-:-:S07]  /*0a20*/  @!P1 FMNMX R2, R2, R13, !PT ;  /* 0x0000000d02029209 */ /* 0x000fce0007800000 */
[----:B------:R-:W-:Y:S05]  /*0a30*/  @P2 BRA `(.L_x_2) ;  /* 0xfffffff800942947 */ /* 0x000fea000383ffff */
[----:B------:R-:W-:-:S07]  /*0a40*/  IMAD.MOV.U32 R19, RZ, RZ, R8 ;  /* 0x000000ffff137224 */ /* 0x000fce00078e0008 */
.L_x_1:
[----:B------:R-:W-:-:S13]  /*0a50*/  ISETP.NE.AND P0, PT, R6, RZ, PT ;  /* 0x000000ff0600720c */ /* 0x000fda0003f05270 */
[----:B------:R-:W-:Y:S05]  /*0a60*/  @!P0 BRA `(.L_x_3) ;  /* 0x0000000400788947 */ /* 0x000fea0003800000 */
[----:B------:R-:W-:Y:S02]  /*0a70*/  ISETP.GE.U32.AND P1, PT, R18, 0x3, PT ;  /* 0x000000031200780c */ /* 0x000fe40003f26070 */
[----:B------:R-:W-:-:S11]  /*0a80*/  ISETP.NE.AND P0, PT, R7, RZ, PT ;  /* 0x000000ff0700720c */ /* 0x000fd60003f05270 */
[----:B------:R-:W-:Y:S05]  /*0a90*/  @!P1 BRA `(.L_x_4) ;  /* 0x0000000000b89947 */ /* 0x000fea0003800000 */
[----:B------:R-:W1:Y:S01]  /*0aa0*/  LDCU UR5, c[0x0][0x394] ;  /* 0x00007280ff0577ac */ /* 0x000e620008000800 */
[----:B------:R-:W-:-:S04]  /*0ab0*/  IMAD R15, R20, R11, R19 ;  /* 0x0000000b140f7224 */ /* 0x000fc800078e0213 */
[C---:B------:R-:W-:Y:S01]  /*0ac0*/  VIADD R27, R15.reuse, 0x1 ;  /* 0x000000010f1b7836 */ /* 0x040fe20000000000 */
[----:B------:R-:W-:Y:S01]  /*0ad0*/  VIMNMX R12, PT, PT, R10, R15, !PT ;  /* 0x0000000f0a0c7248 */ /* 0x000fe20007fe0100 */
[C---:B------:R-:W-:Y:S02]  /*0ae0*/  VIADD R25, R15.reuse, 0x2 ;  /* 0x000000020f197836 */ /* 0x040fe40000000000 */
[----:B------:R-:W-:-:S05]  /*0af0*/  VIADD R21, R15, 0x3 ;  /* 0x000000030f157836 */ /* 0x000fca0000000000 */
[----:B------:R-:W-:Y:S02]  /*0b00*/  VIMNMX R14, PT, PT, R10, R21, !PT ;  /* 0x000000150a0e7248 */ /* 0x000fe40007fe0100 */
[----:B-1----:R-:W-:Y:S02]  /*0b10*/  ISETP.GE.AND P4, PT, R12, UR5, PT ;  /* 0x000000050c007c0c */ /* 0x002fe4000bf86270 */
[----:B------:R-:W-:Y:S02]  /*0b20*/  VIMNMX R12, PT, PT, R10, R27, !PT ;  /* 0x0000001b0a0c7248 */ /* 0x000fe40007fe0100 */
[----:B------:R-:W-:Y:S02]  /*0b30*/  ISETP.GE.AND P1, PT, R14, UR5, PT ;  /* 0x000000050e007c0c */ /* 0x000fe4000bf26270 */
[----:B------:R-:W-:Y:S02]  /*0b40*/  ISETP.GE.AND P3, PT, R12, UR5, PT ;  /* 0x000000050c007c0c */ /* 0x000fe4000bf66270 */
[----:B------:R-:W-:-:S04]  /*0b50*/  VIMNMX R12, PT, PT, R10, R25, !PT ;  /* 0x000000190a0c7248 */ /* 0x000fc80007fe0100 */
[----:B------:R-:W-:Y:S01]  /*0b60*/  ISETP.GE.AND P2, PT, R12, UR5, PT ;  /* 0x000000050c007c0c */ /* 0x000fe2000bf46270 */
[----:B------:R-:W1:Y:S01]  /*0b70*/  @!P4 LDC.64 R16, c[0x0][0x380] ;  /* 0x0000e000ff10cb82 */ /* 0x000e620000000a00 */
[----:B------:R-:W-:-:S03]  /*0b80*/  @!P4 IMAD R22, R10, UR5, R15 ;  /* 0x000000050a16cc24 */ /* 0x000fc6000f8e020f */
[----:B------:R-:W-:Y:S02]  /*0b90*/  @!P1 IMAD R21, R10, UR5, R21 ;  /* 0x000000050a159c24 */ /* 0x000fe4000f8e0215 */
[----:B------:R-:W-:Y:S01]  /*0ba0*/  @!P4 IADD3 R23, P5, PT, R4, R22, RZ ;  /* 0x000000160417c210 */ /* 0x000fe20007fbe0ff */
[----:B------:R-:W-:Y:S01]  /*0bb0*/  @!P3 IMAD R24, R10, UR5, R27 ;  /* 0x000000050a18bc24 */ /* 0x000fe2000f8e021b */
[----:B------:R-:W2:Y:S02]  /*0bc0*/  @!P3 LDC.64 R12, c[0x0][0x380] ;  /* 0x0000e000ff0cbb82 */ /* 0x000ea40000000a00 */
[----:B------:R-:W-:Y:S02]  /*0bd0*/  @!P4 LEA.HI.X.SX32 R26, R22, R9, 0x1, P5 ;  /* 0x00000009161ac211 */ /* 0x000fe400028f0eff */
[----:B------:R-:W-:-:S04]  /*0be0*/  @!P2 IMAD R25, R10, UR5, R25 ;  /* 0x000000050a19ac24 */ /* 0x000fc8000f8e0219 */
[----:B------:R-:W3:Y:S01]  /*0bf0*/  @!P2 LDC.64 R14, c[0x0][0x380] ;  /* 0x0000e000ff0eab82 */ /* 0x000ee20000000a00 */
[----:B-1----:R-:W-:-:S04]  /*0c00*/  @!P4 LEA R22, P5, R23, R16, 0x2 ;  /* 0x000000101716c211 */ /* 0x002fc800078a10ff */
[----:B------:R-:W-:Y:S02]  /*0c10*/  @!P4 LEA.HI.X R23, R23, R17, R26, 0x2, P5 ;  /* 0x000000111717c211 */ /* 0x000fe400028f141a */
[----:B------:R-:W-:Y:S01]  /*0c20*/  @!P3 IADD3 R26, P5, PT, R4, R24, RZ ;  /* 0x00000018041ab210 */ /* 0x000fe20007fbe0ff */
[----:B------:R-:W1:Y:S03]  /*0c30*/  @!P1 LDC.64 R16, c[0x0][0x380] ;  /* 0x0000e000ff109b82 */ /* 0x000e660000000a00 */
[----:B------:R-:W-:Y:S01]  /*0c40*/  @!P3 LEA.HI.X.SX32 R24, R24, R9, 0x1, P5 ;  /* 0x000000091818b211 */ /* 0x000fe200028f0eff */
[----:B0-----:R-:W4:Y:S01]  /*0c50*/  @!P4 LDG.E R23, desc[UR6][R22.64] ;  /* 0x000000061617c981 */ /* 0x001f22000c1e1900 */
[----:B--2---:R-:W-:-:S04]  /*0c60*/  @!P3 LEA R12, P5, R26, R12, 0x2 ;  /* 0x0000000c1a0cb211 */ /* 0x004fc800078a10ff */
[----:B------:R-:W-:Y:S02]  /*0c70*/  @!P3 LEA.HI.X R13, R26, R13, R24, 0x2, P5 ;  /* 0x0000000d1a0db211 */ /* 0x000fe400028f1418 */
[----:B------:R-:W-:-:S04]  /*0c80*/  @!P2 IADD3 R24, P5, PT, R4, R25, RZ ;  /* 0x000000190418a210 */ /* 0x000fc80007fbe0ff */
[----:B------:R-:W-:Y:S01]  /*0c90*/  @!P2 LEA.HI.X.SX32 R25, R25, R9, 0x1, P5 ;  /* 0x000000091919a211 */ /* 0x000fe200028f0eff */
[----:B------:R-:W2:Y:S01]  /*0ca0*/  @!P3 LDG.E R13, desc[UR6][R12.64] ;  /* 0x000000060c0db981 */ /* 0x000ea2000c1e1900 */
[----:B---3--:R-:W-:-:S04]  /*0cb0*/  @!P2 LEA R14, P5, R24, R14, 0x2 ;  /* 0x0000000e180ea211 */ /* 0x008fc800078a10ff */
[----:B------:R-:W-:Y:S02]  /*0cc0*/  @!P2 LEA.HI.X R15, R24, R15, R25, 0x2, P5 ;  /* 0x0000000f180fa211 */ /* 0x000fe400028f1419 */
[----:B------:R-:W-:-:S04]  /*0cd0*/  @!P1 IADD3 R24, P5, PT, R4, R21, RZ ;  /* 0x0000001504189210 */ /* 0x000fc80007fbe0ff */
[----:B------:R-:W-:Y:S01]  /*0ce0*/  @!P1 LEA.HI.X.SX32 R21, R21, R9, 0x1, P5 ;  /* 0x0000000915159211 */ /* 0x000fe200028f0eff */
[----:B------:R-:W3:Y:S01]  /*0cf0*/  @!P2 LDG.E R15, desc[UR6][R14.64] ;  /* 0x000000060e0fa981 */ /* 0x000ee2000c1e1900 */
[----:B-1----:R-:W-:-:S04]  /*0d00*/  @!P1 LEA R16, P5, R24, R16, 0x2 ;  /* 0x0000001018109211 */ /* 0x002fc800078a10ff */
[----:B------:R-:W-:-:S06]  /*0d10*/  @!P1 LEA.HI.X R17, R24, R17, R21, 0x2, P5 ;  /* 0x0000001118119211 */ /* 0x000fcc00028f1415 */
[----:B------:R-:W5:Y:S01]  /*0d20*/  @!P1 LDG.E R17, desc[UR6][R16.64] ;  /* 0x0000000610119981 */ /* 0x000f62000c1e1900 */
[----:B------:R-:W-:Y:S01]  /*0d30*/  VIADD R19, R19, 0x4 ;  /* 0x0000000413137836 */ /* 0x000fe20000000000 */
[----:B----4-:R-:W-:-:S04]  /*0d40*/  @!P4 FMNMX R2, R2, R23, !PT ;  /* 0x000000170202c209 */ /* 0x010fc80007800000 */
[----:B--2---:R-:W-:-:S04]  /*0d50*/  @!P3 FMNMX R2, R2, R13, !PT ;  /* 0x0000000d0202b209 */ /* 0x004fc80007800000 */
[----:B---3--:R-:W-:-:S04]  /*0d60*/  @!P2 FMNMX R2, R2, R15, !PT ;  /* 0x0000000f0202a209 */ /* 0x008fc80007800000 */
[----:B-----5:R-:W-:-:S07]  /*0d70*/  @!P1 FMNMX R2, R2, R17, !PT ;  /* 0x0000001102029209 */ /* 0x020fce0007800000 */
.L_x_4:
[----:B------:R-:W-:Y:S05]  /*0d80*/  @!P0 BRA `(.L_x_3) ;  /* 0x0000000000b08947 */ /* 0x000fea0003800000 */
[----:B------:R-:W1:Y:S01]  /*0d90*/  LDCU UR5, c[0x0][0x398] ;  /* 0x00007300ff0577ac */ /* 0x000e620008000800 */
[----:B------:R-:W-:Y:S01]  /*0da0*/  ISETP.NE.AND P0, PT, R7, 0x1, PT ;  /* 0x000000010700780c */ /* 0x000fe20003f05270 */
[----:B-1----:R-:W-:-:S12]  /*0db0*/  ULOP3.LUT UP1, URZ, UR5, 0x1, URZ, 0xc0, !UPT ;  /* 0x0000000105ff7892 */ /* 0x002fd8000f82c0ff */
[----:B------:R-:W-:Y:S05]  /*0dc0*/  @!P0 BRA `(.L_x_5) ;  /* 0x0000000000608947 */ /* 0x000fea0003800000 */
[----:B------:R-:W1:Y:S01]  /*0dd0*/  LDCU UR5, c[0x0][0x394] ;  /* 0x00007280ff0577ac */ /* 0x000e620008000800 */
[----:B------:R-:W-:-:S04]  /*0de0*/  IMAD R21, R20, R11, R19 ;  /* 0x0000000b14157224 */ /* 0x000fc800078e0213 */
[----:B------:R-:W-:Y:S01]  /*0df0*/  VIADD R17, R21, 0x1 ;  /* 0x0000000115117836 */ /* 0x000fe20000000000 */
[----:B------:R-:W-:-:S04]  /*0e00*/  VIMNMX R12, PT, PT, R10, R21, !PT ;  /* 0x000000150a0c7248 */ /* 0x000fc80007fe0100 */
[----:B-1----:R-:W-:Y:S02]  /*0e10*/  ISETP.GE.AND P0, PT, R12, UR5, PT ;  /* 0x000000050c007c0c */ /* 0x002fe4000bf06270 */
[----:B------:R-:W-:-:S04]  /*0e20*/  VIMNMX R12, PT, PT, R10, R17, !PT ;  /* 0x000000110a0c7248 */ /* 0x000fc80007fe0100 */
[----:B------:R-:W-:-:S07]  /*0e30*/  ISETP.GE.AND P1, PT, R12, UR5, PT ;  /* 0x000000050c007c0c */ /* 0x000fce000bf26270 */
[----:B------:R-:W1:Y:S01]  /*0e40*/  @!P0 LDC.64 R12, c[0x0][0x380] ;  /* 0x0000e000ff0c8b82 */ /* 0x000e620000000a00 */
[----:B------:R-:W-:-:S05]  /*0e50*/  @!P0 IMAD R16, R10, UR5, R21 ;  /* 0x000000050a108c24 */ /* 0x000fca000f8e0215 */
[----:B------:R-:W-:Y:S01]  /*0e60*/  @!P0 IADD3 R21, P2, PT, R4, R16, RZ ;  /* 0x0000001004158210 */ /* 0x000fe20007f5e0ff */
[----:B------:R-:W-:Y:S01]  /*0e70*/  @!P1 IMAD R17, R10, UR5, R17 ;  /* 0x000000050a119c24 */ /* 0x000fe2000f8e0211 */
[----:B------:R-:W2:Y:S02]  /*0e80*/  @!P1 LDC.64 R14, c[0x0][0x380] ;  /* 0x0000e000ff0e9b82 */ /* 0x000ea40000000a00 */
[----:B------:R-:W-:Y:S02]  /*0e90*/  @!P0 LEA.HI.X.SX32 R22, R16, R9, 0x1, P2 ;  /* 0x0000000910168211 */ /* 0x000fe400010f0eff */
[----:B------:R-:W-:-:S04]  /*0ea0*/  @!P1 IADD3 R16, P3, PT, R4, R17, RZ ;  /* 0x0000001104109210 */ /* 0x000fc80007f7e0ff */
[----:B------:R-:W-:Y:S02]  /*0eb0*/  @!P1 LEA.HI.X.SX32 R17, R17, R9, 0x1, P3 ;  /* 0x0000000911119211 */ /* 0x000fe400018f0eff */
[----:B-1----:R-:W-:-:S04]  /*0ec0*/  @!P0 LEA R12, P2, R21, R12, 0x2 ;  /* 0x0000000c150c8211 */ /* 0x002fc800078410ff */
[----:B------:R-:W-:Y:S02]  /*0ed0*/  @!P0 LEA.HI.X R13, R21, R13, R22, 0x2, P2 ;  /* 0x0000000d150d8211 */ /* 0x000fe400010f1416 */
[----:B--2---:R-:W-:-:S04]  /*0ee0*/  @!P1 LEA R14, P2, R16, R14, 0x2 ;  /* 0x0000000e100e9211 */ /* 0x004fc800078410ff */
[----:B0-----:R-:W2:Y:S01]  /*0ef0*/  @!P0 LDG.E R13, desc[UR6][R12.64] ;  /* 0x000000060c0d8981 */ /* 0x001ea2000c1e1900 */
[----:B------:R-:W-:-:S06]  /*0f00*/  @!P1 LEA.HI.X R15, R16, R15, R17, 0x2, P2 ;  /* 0x0000000f100f9211 */ /* 0x000fcc00010f1411 */
[----:B------:R-:W3:Y:S01]  /*0f10*/  @!P1 LDG.E R15, desc[UR6][R14.64] ;  /* 0x000000060e0f9981 */ /* 0x000ee2000c1e1900 */
[----:B------:R-:W-:Y:S01]  /*0f20*/  VIADD R19, R19, 0x2 ;  /* 0x0000000213137836 */ /* 0x000fe20000000000 */
[----:B--2---:R-:W-:-:S04]  /*0f30*/  @!P0 FMNMX R2, R2, R13, !PT ;  /* 0x0000000d02028209 */ /* 0x004fc80007800000 */
[----:B---3--:R-:W-:-:S07]  /*0f40*/  @!P1 FMNMX R2, R2, R15, !PT ;  /* 0x0000000f02029209 */ /* 0x008fce0007800000 */
.L_x_5:
[----:B------:R-:W-:Y:S05]  /*0f50*/  BRA.U !UP1, `(.L_x_3) ;  /* 0x00000001093c7547 */ /* 0x000fea000b800000 */
[----:B------:R-:W1:Y:S01]  /*0f60*/  LDCU UR5, c[0x0][0x394] ;  /* 0x00007280ff0577ac */ /* 0x000e620008000800 */
[----:B------:R-:W-:Y:S01]  /*0f70*/  IMAD R11, R20, R11, R19 ;  /* 0x0000000b140b7224 */ /* 0x000fe200078e0213 */
[----:B------:R-:W-:Y:S04]  /*0f80*/  BSSY.RECONVERGENT B0, `(.L_x_3) ;  /* 0x000000c000007945 */ /* 0x000fe80003800200 */
[----:B------:R-:W-:-:S04]  /*0f90*/  VIMNMX R12, PT, PT, R10, R11, !PT ;  /* 0x0000000b0a0c7248 */ /* 0x000fc80007fe0100 */
[----:B-1----:R-:W-:-:S13]  /*0fa0*/  ISETP.GE.AND P0, PT, R12, UR5, PT ;  /* 0x000000050c007c0c */ /* 0x002fda000bf06270 */
[----:B------:R-:W-:Y:S05]  /*0fb0*/  @P0 BRA `(.L_x_6) ;  /* 0x0000000000200947 */ /* 0x000fea0003800000 */
[----:B------:R-:W1:Y:S01]  /*0fc0*/  LDCU.64 UR8, c[0x0][0x380] ;  /* 0x00007000ff0877ac */ /* 0x000e620008000a00 */
[----:B------:R-:W-:-:S05]  /*0fd0*/  IMAD R10, R10, UR5, R11 ;  /* 0x000000050a0a7c24 */ /* 0x000fca000f8e020b */
[----:B------:R-:W-:-:S04]  /*0fe0*/  IADD3 R11, P0, PT, R4, R10, RZ ;  /* 0x0000000a040b7210 */ /* 0x000fc80007f1e0ff */
[----:B------:R-:W-:Y:S02]  /*0ff0*/  LEA.HI.X.SX32 R12, R10, R9, 0x1, P0 ;  /* 0x000000090a0c7211 */ /* 0x000fe400000f0eff */
[----:B-1----:R-:W-:-:S04]  /*1000*/  LEA R10, P0, R11, UR8, 0x2 ;  /* 0x000000080b0a7c11 */ /* 0x002fc8000f8010ff */
[----:B------:R-:W-:-:S06]  /*1010*/  LEA.HI.X R11, R11, UR9, R12, 0x2, P0 ;  /* 0x000000090b0b7c11 */ /* 0x000fcc00080f140c */
[----:B0-----:R-:W2:Y:S02]  /*1020*/  LDG.E R11, desc[UR6][R10.64] ;  /* 0x000000060a0b7981 */ /* 0x001ea4000c1e1900 */
[----:B--2---:R-:W-:-:S07]  /*1030*/  FMNMX R2, R2, R11, !PT ;  /* 0x0000000b02027209 */ /* 0x004fce0007800000 */
.L_x_6:
[----:B0-----:R-:W-:Y:S05]  /*1040*/  BSYNC.RECONVERGENT B0 ;  /* 0x0000000000007941 */ /* 0x001fea0003800200 */
.L_x_3:
[----:B------:R-:W-:Y:S05]  /*1050*/  BRA.U UP0, `(.L_x_7) ;  /* 0xfffffff100e07547 */ /* 0x000fea000b83ffff */
.L_x_0:
[----:B------:R-:W1:Y:S01]  /*1060*/  LDCU.64 UR8, c[0x0][0x388] ;  /* 0x00007100ff0877ac */ /* 0x000e620008000a00 */
[----:B------:R-:W-:-:S05]  /*1070*/  IMAD R0, R3, R0, R20 ;  /* 0x0000000003007224 */ /* 0x000fca00078e0214 */
[----:B------:R-:W-:-:S04]  /*1080*/  IADD3 R5, P0, PT, R5, R0, RZ ;  /* 0x0000000005057210 */ /* 0x000fc80007f1e0ff */
[----:B------:R-:W-:Y:S02]  /*1090*/  LEA.HI.X.SX32 R0, R0, RZ, 0x1, P0 ;  /* 0x000000ff00007211 */ /* 0x000fe400000f0eff */
[----:B-1----:R-:W-:-:S04]  /*10a0*/  LEA R4, P0, R5, UR8, 0x2 ;  /* 0x0000000805047c11 */ /* 0x002fc8000f8010ff */
[----:B------:R-:W-:-:S05]  /*10b0*/  LEA.HI.X R5, R5, UR9, R0, 0x2, P0 ;  /* 0x0000000905057c11 */ /* 0x000fca00080f1400 */
[----:B0-----:R-:W-:Y:S01]  /*10c0*/  STG.E desc[UR6][R4.64], R2 ;  /* 0x0000000204007986 */ /* 0x001fe2000c101906 */
[----:B------:R-:W-:Y:S05]  /*10d0*/  EXIT ;  /* 0x000000000000794d */ /* 0x000fea0003800000 */
.L_x_8:
[----:B------:R-:W-:-:S00]  /*10e0*/  BRA `(.L_x_8) ;  /* 0xfffffffc00fc7947 */ /* 0x000fc0000383ffff */
[----:B------:R-:W-:-:S00]  /*10f0*/  NOP ;  /* 0x0000000000007918 */ /* 0x000fc00000000000 */
        /* <DEDUP_REMOVED lines=8> */
.L_x_19:


//--------------------- .text._Z9conv_cudaPKfS0_Pfiiii --------------------------
	.section	.text._Z9conv_cudaPKfS0_Pfiiii,"ax",@progbits
	.align	128
        .global         _Z9conv_cudaPKfS0_Pfiiii
        .type           _Z9conv_cudaPKfS0_Pfiiii,@function
        .size           _Z9conv_cudaPKfS0_Pfiiii,(.L_x_20 - _Z9conv_cudaPKfS0_Pfiiii)
        .other          _Z9conv_cudaPKfS0_Pfiiii,@"STO_CUDA_ENTRY STV_DEFAULT"
_Z9conv_cudaPKfS0_Pfiiii:
.text._Z9conv_cudaPKfS0_Pfiiii:
[----:B------:R-:W-:Y:S01]  /*0000*/  LDC R1, c[0x0][0x37c] ;  /* 0x0000df00ff017b82 */ /* 0x000fe20000000800 */
[----:B------:R-:W0:Y:S07]  /*0010*/  S2R R3, SR_TID.X ;  /* 0x0000000000037919 */ /* 0x000e2e0000002100 */
[----:B------:R-:W0:Y:S01]  /*0020*/  LDC R0, c[0x0][0x360] ;  /* 0x0000d800ff007b82 */ /* 0x000e220000000800 */
[----:B------:R-:W1:Y:S01]  /*0030*/  LDCU.64 UR4, c[0x0][0x3a0] ;  /* 0x00007400ff0477ac */ /* 0x000e620008000a00 */
[----:B------:R-:W2:Y:S01]  /*0040*/  S2R R2, SR_TID.Y ;  /* 0x0000000000027919 */ /* 0x000ea20000002200 */
[----:B------:R-:W3:Y:S01]  /*0050*/  LDCU UR9, c[0x0][0x39c] ;  /* 0x00007380ff0977ac */ /* 0x000ee20008000800 */
[----:B------:R-:W4:Y:S04]  /*0060*/  S2R R5, SR_TID.Z ;  /* 0x0000000000057919 */ /* 0x000f280000002300 */
[----:B------:R-:W2:Y:S08]  /*0070*/  LDC R7, c[0x0][0x364] ;  /* 0x0000d900ff077b82 */ /* 0x000eb00000000800 */
[----:B------:R-:W0:Y:S01]  /*0080*/  S2UR UR6, SR_CTAID.X ;  /* 0x00000000000679c3 */ /* 0x000e220000002500 */
[----:B-1----:R-:W-:-:S02]  /*0090*/  UMOV UR11, UR5 ;  /* 0x00000005000b7c82 */ /* 0x002fc40008000000 */
[----:B------:R-:W-:-:S05]  /*00a0*/  UIADD3 UR5, UPT, UPT, UR4, -UR11, URZ ;  /* 0x8000000b04057290 */ /* 0x000fca000fffe0ff */
[----:B------:R-:W2:Y:S08]  /*00b0*/  S2UR UR7, SR_CTAID.Y ;  /* 0x00000000000779c3 */ /* 0x000eb00000002600 */
[----:B------:R-:W4:Y:S08]  /*00c0*/  S2UR UR8, SR_CTAID.Z ;  /* 0x00000000000879c3 */ /* 0x000f300000002700 */
[----:B------:R-:W4:Y:S01]  /*00d0*/  LDC R6, c[0x0][0x368] ;  /* 0x0000da00ff067b82 */ /* 0x000f220000000800 */
[----:B0-----:R-:W-:-:S02]  /*00e0*/  IMAD R0, R0, UR6, R3 ;  /* 0x0000000600007c24 */ /* 0x001fc4000f8e0203 */
[----:B--2---:R-:W-:-:S05]  /*00f0*/  IMAD R7, R7, UR7, R2 ;  /* 0x0000000707077c24 */ /* 0x004fca000f8e0202 */
[----:B------:R-:W-:Y:S01]  /*0100*/  VIMNMX R2, PT, PT, R0, R7, !PT ;  /* 0x0000000700027248 */ /* 0x000fe20007fe0100 */
[----:B----4-:R-:W-:-:S05]  /*0110*/  IMAD R6, R6, UR8, R5 ;  /* 0x0000000806067c24 */ /* 0x010fca000f8e0205 */
[----:B---3--:R-:W-:-:S04]  /*0120*/  ISETP.GE.AND P0, PT, R6, UR9, PT ;  /* 0x0000000906007c0c */ /* 0x008fc8000bf06270 */
[----:B------:R-:W-:-:S13]  /*0130*/  ISETP.GT.OR P0, PT, R2, UR5, P0 ;  /* 0x0000000502007c0c */ /* 0x000fda0008704670 */
[----:B------:R-:W-:Y:S05]  /*0140*/  @P0 EXIT ;  /* 0x000000000000094d */ /* 0x000fea0003800000 */
[----:B------:R-:W0:Y:S01]  /*0150*/  LDCU UR4, c[0x0][0x398] ;  /* 0x00007300ff0477ac */ /* 0x000e220008000800 */
[----:B------:R-:W-:Y:S01]  /*0160*/  HFMA2 R8, -RZ, RZ, 0, 0 ;  /* 0x00000000ff087431 */ /* 0x000fe200000001ff */
[----:B------:R-:W-:Y:S01]  /*0170*/  UISETP.GE.AND UP0, UPT, UR11, 0x1, UPT ;  /* 0x000000010b00788c */ /* 0x000fe2000bf06270 */
[----:B------:R-:W1:Y:S03]  /*0180*/  LDCU.64 UR12, c[0x0][0x358] ;  /* 0x00006b00ff0c77ac */ /* 0x000e660008000a00 */
[----:B0-----:R-:W-:-:S09]  /*0190*/  UISETP.LT.OR UP0, UPT, UR4, 0x1, !UP0 ;  /* 0x000000010400788c */ /* 0x001fd2000c701670 */
[----:B-1----:R-:W-:Y:S05]  /*01a0*/  BRA.U UP0, `(.L_x_9) ;  /* 0x0000000900547547 */ /* 0x002fea000b800000 */
[----:B------:R-:W-:Y:S01]  /*01b0*/  MOV R8, RZ ;  /* 0x000000ff00087202 */ /* 0x000fe20000000f00 */
[----:B------:R-:W-:Y:S02]  /*01c0*/  ULOP3.LUT UR8, UR11, 0x7, URZ, 0xc0, !UPT ;  /* 0x000000070b087892 */ /* 0x000fe4000f8ec0ff */
[----:B------:R-:W-:Y:S01]  /*01d0*/  ULOP3.LUT UR6, UR11, 0x7ffffff8, URZ, 0xc0, !UPT ;  /* 0x7ffffff80b067892 */ /* 0x000fe2000f8ec0ff */
[----:B------:R-:W-:-:S11]  /*01e0*/  UMOV UR4, URZ ;  /* 0x000000ff00047c82 */ /* 0x000fd60008000000 */
.L_x_17:
[----:B------:R-:W0:Y:S01]  /*01f0*/  LDC R3, c[0x0][0x398] ;  /* 0x0000e600ff037b82 */ /* 0x000e220000000800 */
[----:B------:R-:W-:Y:S01]  /*0200*/  UMOV UR7, UR4 ;  /* 0x0000000400077c82 */ /* 0x000fe20008000000 */
[----:B------:R-:W-:Y:S02]  /*0210*/  IMAD.MOV.U32 R10, RZ, RZ, RZ ;  /* 0x000000ffff0a7224 */ /* 0x000fe400078e00ff */
[----:B0-----:R-:W-:Y:S01]  /*0220*/  IMAD R9, R6, R3, UR4 ;  /* 0x0000000406097e24 */ /* 0x001fe2000f8e0203 */
[----:B------:R-:W-:-:S06]  /*0230*/  UIADD3 UR4, UPT, UPT, UR4, 0x1, URZ ;  /* 0x0000000104047890 */ /* 0x000fcc000fffe0ff */
[----:B------:R-:W-:-:S13]  /*0240*/  ISETP.NE.AND P0, PT, R3, UR4, PT ;  /* 0x0000000403007c0c */ /* 0x000fda000bf05270 */
.L_x_16:
[----:B------:R-:W0:Y:S01]  /*0250*/  LDCU.64 UR10, c[0x0][0x3a0] ;  /* 0x00007400ff0a77ac */ /* 0x000e220008000a00 */
[----:B------:R-:W-:Y:S01]  /*0260*/  IADD3 R11, PT, PT, R7, R10, RZ ;  /* 0x0000000a070b7210 */ /* 0x000fe20007ffe0ff */
[----:B------:R-:W-:Y:S01]  /*0270*/  HFMA2 R3, -RZ, RZ, 0, 0 ;  /* 0x00000000ff037431 */ /* 0x000fe200000001ff */
[----:B0-----:R-:W-:Y:S02]  /*0280*/  UISETP.GE.U32.AND UP0, UPT, UR11, 0x8, UPT ;  /* 0x000000080b00788c */ /* 0x001fe4000bf06070 */
[----:B------:R-:W-:Y:S01]  /*0290*/  IMAD R12, R9, UR11, R10 ;  /* 0x0000000b090c7c24 */ /* 0x000fe2000f8e020a */
[----:B------:R-:W-:Y:S01]  /*02a0*/  IADD3 R10, PT, PT, R10, 0x1, RZ ;  /* 0x000000010a0a7810 */ /* 0x000fe20007ffe0ff */
[----:B------:R-:W-:-:S03]  /*02b0*/  IMAD.U32 R14, RZ, RZ, UR10 ;  /* 0x0000000aff0e7e24 */ /* 0x000fc6000f8e00ff */
[----:B------:R-:W-:Y:S01]  /*02c0*/  ISETP.NE.AND P1, PT, R10, UR11, PT ;  /* 0x0000000b0a007c0c */ /* 0x000fe2000bf25270 */
[----:B------:R-:W-:Y:S01]  /*02d0*/  IMAD R13, R14, UR7, R11 ;  /* 0x000000070e0d7c24 */ /* 0x000fe2000f8e020b */
[----:B------:R-:W-:Y:S11]  /*02e0*/  BRA.U !UP0, `(.L_x_10) ;  /* 0x0000000108d87547 */ /* 0x000ff6000b800000 */
[----:B------:R-:W-:Y:S01]  /*02f0*/  MOV R15, RZ ;  /* 0x000000ff000f7202 */ /* 0x000fe20000000f00 */
[----:B------:R-:W0:Y:S06]  /*0300*/  LDCU.64 UR10, c[0x0][0x3a0] ;  /* 0x00007400ff0a77ac */ /* 0x000e2c0008000a00 */
.L_x_11:
[----:B------:R-:W1:Y:S01]  /*0310*/  LDC.64 R4, c[0x0][0x380] ;  /* 0x0000e000ff047b82 */ /* 0x000e620000000a00 */
[----:B------:R-:W-:Y:S01]  /*0320*/  IMAD.IADD R16, R0, 0x1, R15 ;  /* 0x0000000100107824 */ /* 0x000fe200078e020f */
[----:B0-----:R-:W-:-:S04]  /*0330*/  MOV R14, UR10 ;  /* 0x0000000a000e7c02 */ /* 0x001fc80008000f00 */
[----:B------:R-:W-:Y:S02]  /*0340*/  VIMNMX R17, PT, PT, R11, R16, !PT ;  /* 0x000000100b117248 */ /* 0x000fe40007fe0100 */
[----:B------:R-:W0:Y:S01]  /*0350*/  LDC.64 R2, c[0x0][0x388] ;  /* 0x0000e200ff027b82 */ /* 0x000e220000000a00 */
[----:B------:R-:W-:Y:S02]  /*0360*/  VIADDMNMX R19, R16, 0x1, R11, !PT ;  /* 0x0000000110137846 */ /* 0x000fe4000780010b */
[-C--:B------:R-:W-:Y:S01]  /*0370*/  ISETP.GE.AND P5, PT, R17, R14.reuse, PT ;  /* 0x0000000e1100720c */ /* 0x080fe20003fa6270 */
[-C--:B------:R-:W-:Y:S01]  /*0380*/  IMAD R17, R13, R14.reuse, R16 ;  /* 0x0000000e0d117224 */ /* 0x080fe200078e0210 */
[----:B------:R-:W-:Y:S01]  /*0390*/  ISETP.GE.AND P6, PT, R19, R14, PT ;  /* 0x0000000e1300720c */ /* 0x000fe20003fc6270 */
[----:B------:R-:W-:Y:S01]  /*03a0*/  IMAD R19, R12, UR11, R15 ;  /* 0x0000000b0c137c24 */ /* 0x000fe2000f8e020f */
[----:B------:R-:W-:-:S04]  /*03b0*/  VIADDMNMX R21, R16, 0x2, R11, !PT ;  /* 0x0000000210157846 */ /* 0x000fc8000780010b */
[----:B------:R-:W-:Y:S01]  /*03c0*/  ISETP.GE.AND P2, PT, R21, R14, PT ;  /* 0x0000000e1500720c */ /* 0x000fe20003f46270 */
[----:B-1----:R-:W-:-:S05]  /*03d0*/  IMAD.WIDE R4, R17, 0x4, R4 ;  /* 0x0000000411047825 */ /* 0x002fca00078e0204 */
[----:B------:R-:W2:Y:S01]  /*03e0*/  @!P5 LDG.E R17, desc[UR12][R4.64] ;  /* 0x0000000c0411d981 */ /* 0x000ea2000c1e1900 */
[----:B0-----:R-:W-:-:S06]  /*03f0*/  IMAD.WIDE R2, R19, 0x4, R2 ;  /* 0x0000000413027825 */ /* 0x001fcc00078e0202 */
[----:B------:R-:W3:Y:S04]  /*0400*/  @!P2 LDG.E R21, desc[UR12][R4.64+0x8] ;  /* 0x0000080c0415a981 */ /* 0x000ee8000c1e1900 */
[----:B------:R-:W2:Y:S04]  /*0410*/  @!P5 LDG.E R18, desc[UR12][R2.64] ;  /* 0x0000000c0212d981 */ /* 0x000ea8000c1e1900 */
[----:B------:R-:W4:Y:S04]  /*0420*/  @!P6 LDG.E R19, desc[UR12][R4.64+0x4] ;  /* 0x0000040c0413e981 */ /* 0x000f28000c1e1900 */
[----:B------:R-:W4:Y:S04]  /*0430*/  @!P6 LDG.E R20, desc[UR12][R2.64+0x4] ;  /* 0x0000040c0214e981 */ /* 0x000f28000c1e1900 */
[----:B------:R-:W3:Y:S01]  /*0440*/  @!P2 LDG.E R22, desc[UR12][R2.64+0x8] ;  /* 0x0000080c0216a981 */ /* 0x000ee2000c1e1900 */
[----:B------:R-:W-:-:S02]  /*0450*/  VIADDMNMX R23, R16, 0x3, R11, !PT ;  /* 0x0000000310177846 */ /* 0x000fc4000780010b */
[C-C-:B------:R-:W-:Y:S02]  /*0460*/  VIADDMNMX R25, R16.reuse, 0x4, R11.reuse, !PT ;  /* 0x0000000410197846 */ /* 0x140fe4000780010b */
[-C--:B------:R-:W-:Y:S02]  /*0470*/  ISETP.GE.AND P3, PT, R23, R14.reuse, PT ;  /* 0x0000000e1700720c */ /* 0x080fe40003f66270 */
[----:B------:R-:W-:Y:S02]  /*0480*/  ISETP.GE.AND P4, PT, R25, R14, PT ;  /* 0x0000000e1900720c */ /* 0x000fe40003f86270 */
[C-C-:B------:R-:W-:Y:S01]  /*0490*/  VIADDMNMX R23, R16.reuse, 0x5, R11.reuse, !PT ;  /* 0x0000000510177846 */ /* 0x140fe2000780010b */
[----:B--2---:R-:W-:Y:S01]  /*04a0*/  @!P5 FFMA R8, R17, R18, R8 ;  /* 0x000000121108d223 */ /* 0x004fe20000000008 */
[----:B------:R-:W-:-:S09]  /*04b0*/  VIADDMNMX R17, R16, 0x6, R11, !PT ;  /* 0x0000000610117846 */ /* 0x000fd2000780010b */
[----:B------:R-:W2:Y:S01]  /*04c0*/  @!P4 LDG.E R18, desc[UR12][R2.64+0x10] ;  /* 0x0000100c0212c981 */ /* 0x000ea2000c1e1900 */
[----:B------:R-:W-:Y:S01]  /*04d0*/  ISETP.GE.AND P5, PT, R23, R14, PT ;  /* 0x0000000e1700720c */ /* 0x000fe20003fa6270 */
[----:B----4-:R-:W-:Y:S01]  /*04e0*/  @!P6 FFMA R8, R19, R20, R8 ;  /* 0x000000141308e223 */ /* 0x010fe20000000008 */
[----:B------:R-:W-:Y:S02]  /*04f0*/  VIADDMNMX R19, R16, 0x7, R11, !PT ;  /* 0x0000000710137846 */ /* 0x000fe4000780010b */
[----:B------:R-:W-:Y:S01]  /*0500*/  ISETP.GE.AND P6, PT, R17, R14, PT ;  /* 0x0000000e1100720c */ /* 0x000fe20003fc6270 */
[----:B------:R-:W4:Y:S01]  /*0510*/  @!P3 LDG.E R16, desc[UR12][R2.64+0xc] ;  /* 0x00000c0c0210b981 */ /* 0x000f22000c1e1900 */
[----:B---3--:R-:W-:-:S03]  /*0520*/  @!P2 FFMA R8, R21, R22, R8 ;  /* 0x000000161508a223 */ /* 0x008fc60000000008 */
[----:B------:R-:W4:Y:S01]  /*0530*/  @!P3 LDG.E R17, desc[UR12][R4.64+0xc] ;  /* 0x00000c0c0411b981 */ /* 0x000f22000c1e1900 */
[----:B------:R-:W-:-:S03]  /*0540*/  ISETP.GE.AND P2, PT, R19, R14, PT ;  /* 0x0000000e1300720c */ /* 0x000fc60003f46270 */
[----:B------:R-:W2:Y:S04]  /*0550*/  @!P4 LDG.E R19, desc[UR12][R4.64+0x10] ;  /* 0x0000100c0413c981 */ /* 0x000ea8000c1e1900 */
[----:B------:R-:W3:Y:S04]  /*0560*/  @!P5 LDG.E R21, desc[UR12][R4.64+0x14] ;  /* 0x0000140c0415d981 */ /* 0x000ee8000c1e1900 */
[----:B------:R-:W3:Y:S04]  /*0570*/  @!P5 LDG.E R20, desc[UR12][R2.64+0x14] ;  /* 0x0000140c0214d981 */ /* 0x000ee8000c1e1900 */
[----:B------:R-:W5:Y:S04]  /*0580*/  @!P6 LDG.E R23, desc[UR12][R4.64+0x18] ;  /* 0x0000180c0417e981 */ /* 0x000f68000c1e1900 */
[----:B------:R-:W5:Y:S04]  /*0590*/  @!P6 LDG.E R22, desc[UR12][R2.64+0x18] ;  /* 0x0000180c0216e981 */ /* 0x000f68000c1e1900 */
[----:B------:R-:W5:Y:S04]  /*05a0*/  @!P2 LDG.E R25, desc[UR12][R4.64+0x1c] ;  /* 0x00001c0c0419a981 */ /* 0x000f68000c1e1900 */
[----:B------:R-:W5:Y:S01]  /*05b0*/  @!P2 LDG.E R24, desc[UR12][R2.64+0x1c] ;  /* 0x00001c0c0218a981 */ /* 0x000f62000c1e1900 */
[----:B------:R-:W-:Y:S01]  /*05c0*/  IADD3 R15, PT, PT, R15, 0x8, RZ ;  /* 0x000000080f0f7810 */ /* 0x000fe20007ffe0ff */
[----:B----4-:R-:W-:-:S03]  /*05d0*/  @!P3 FFMA R8, R17, R16, R8 ;  /* 0x000000101108b223 */ /* 0x010fc60000000008 */
[----:B------:R-:W-:Y:S01]  /*05e0*/  ISETP.NE.AND P3, PT, R15, UR6, PT ;  /* 0x000000060f007c0c */ /* 0x000fe2000bf65270 */
[----:B--2---:R-:W-:-:S04]  /*05f0*/  @!P4 FFMA R8, R19, R18, R8 ;  /* 0x000000121308c223 */ /* 0x004fc80000000008 */
[----:B---3--:R-:W-:-:S04]  /*0600*/  @!P5 FFMA R8, R21, R20, R8 ;  /* 0x000000141508d223 */ /* 0x008fc80000000008 */
[----:B-----5:R-:W-:-:S04]  /*0610*/  @!P6 FFMA R8, R23, R22, R8 ;  /* 0x000000161708e223 */ /* 0x020fc80000000008 */
[----:B------:R-:W-:Y:S01]  /*0620*/  @!P2 FFMA R8, R25, R24, R8 ;  /* 0x000000181908a223 */ /* 0x000fe20000000008 */
[----:B------:R-:W-:Y:S06]  /*0630*/  @P3 BRA `(.L_x_11) ;  /* 0xfffffffc00343947 */ /* 0x000fec000383ffff */
[----:B------:R-:W-:-:S07]  /*0640*/  IMAD.U32 R3, RZ, RZ, UR6 ;  /* 0x00000006ff037e24 */ /* 0x000fce000f8e00ff */
.L_x_10:
[----:B------:R-:W-:-:S09]  /*0650*/  UISETP.NE.AND UP0, UPT, UR8, URZ, UPT ;  /* 0x000000ff0800728c */ /* 0x000fd2000bf05270 */
[----:B------:R-:W-:Y:S05]  /*0660*/  BRA.U !UP0, `(.L_x_12) ;  /* 0x00000005081c7547 */ /* 0x000fea000b800000 */
[----:B------:R-:W-:Y:S02]  /*0670*/  UIADD3 UR9, UPT, UPT, UR8, -0x1, URZ ;  /* 0xffffffff08097890 */ /* 0x000fe4000fffe0ff */
[----:B------:R-:W-:Y:S02]  /*0680*/  ULOP3.LUT UP1, UR10, UR11, 0x3, URZ, 0xc0, !UPT ;  /* 0x000000030b0a7892 */ /* 0x000fe4000f82c0ff */
[----:B------:R-:W-:-:S09]  /*0690*/  UISETP.GE.U32.AND UP0, UPT, UR9, 0x3, UPT ;  /* 0x000000030900788c */ /* 0x000fd2000bf06070 */
[----:B------:R-:W-:Y:S05]  /*06a0*/  BRA.U !UP0, `(.L_x_13) ;  /* 0x0000000108707547 */ /* 0x000fea000b800000 */
[----:B------:R-:W0:Y:S01]  /*06b0*/  LDC.64 R16, c[0x0][0x380] ;  /* 0x0000e000ff107b82 */ /* 0x000e220000000a00 */
[----:B------:R-:W-:-:S04]  /*06c0*/  IADD3 R2, PT, PT, R0, R3, RZ ;  /* 0x0000000300027210 */ /* 0x000fc80007ffe0ff */
[----:B------:R-:W-:Y:S02]  /*06d0*/  VIMNMX R15, PT, PT, R11, R2, !PT ;  /* 0x000000020b0f7248 */ /* 0x000fe40007fe0100 */
[----:B------:R-:W-:Y:S01]  /*06e0*/  VIADDMNMX R19, R2, 0x1, R11, !PT ;  /* 0x0000000102137846 */ /* 0x000fe2000780010b */
[----:B------:R-:W1:Y:S01]  /*06f0*/  LDC.64 R4, c[0x0][0x388] ;  /* 0x0000e200ff047b82 */ /* 0x000e620000000a00 */
[-C--:B------:R-:W-:Y:S01]  /*0700*/  ISETP.GE.AND P2, PT, R15, R14.reuse, PT ;  /* 0x0000000e0f00720c */ /* 0x080fe20003f46270 */
[-C--:B------:R-:W-:Y:S01]  /*0710*/  IMAD R15, R13, R14.reuse, R2 ;  /* 0x0000000e0d0f7224 */ /* 0x080fe200078e0202 */
[----:B------:R-:W-:Y:S01]  /*0720*/  ISETP.GE.AND P3, PT, R19, R14, PT ;  /* 0x0000000e1300720c */ /* 0x000fe20003f66270 */
[----:B------:R-:W-:Y:S01]  /*0730*/  IMAD R19, R12, UR11, R3 ;  /* 0x0000000b0c137c24 */ /* 0x000fe2000f8e0203 */
[----:B------:R-:W-:-:S04]  /*0740*/  VIADDMNMX R21, R2, 0x2, R11, !PT ;  /* 0x0000000202157846 */ /* 0x000fc8000780010b */
[----:B------:R-:W-:Y:S01]  /*0750*/  ISETP.GE.AND P4, PT, R21, R14, PT ;  /* 0x0000000e1500720c */ /* 0x000fe20003f86270 */
[----:B0-----:R-:W-:Y:S01]  /*0760*/  IMAD.WIDE R16, R15, 0x4, R16 ;  /* 0x000000040f107825 */ /* 0x001fe200078e0210 */
[----:B------:R-:W-:-:S04]  /*0770*/  VIADDMNMX R15, R2, 0x3, R11, !PT ;  /* 0x00000003020f7846 */ /* 0x000fc8000780010b */
[----:B------:R-:W-:-:S07]  /*0780*/  ISETP.GE.AND P5, PT, R15, R14, PT ;  /* 0x0000000e0f00720c */ /* 0x000fce0003fa6270 */
[----:B------:R-:W2:Y:S01]  /*0790*/  @!P4 LDG.E R21, desc[UR12][R16.64+0x8] ;  /* 0x0000080c1015c981 */ /* 0x000ea2000c1e1900 */
[----:B-1----:R-:W-:-:S03]  /*07a0*/  IMAD.WIDE R4, R19, 0x4, R4 ;  /* 0x0000000413047825 */ /* 0x002fc600078e0204 */
[----:B------:R-:W3:Y:S04]  /*07b0*/  @!P2 LDG.E R15, desc[UR12][R16.64] ;  /* 0x0000000c100fa981 */ /* 0x000ee8000c1e1900 */
[----:B------:R-:W3:Y:S04]  /*07c0*/  @!P2 LDG.E R2, desc[UR12][R4.64] ;  /* 0x0000000c0402a981 */ /* 0x000ee8000c1e1900 */
[----:B------:R-:W4:Y:S04]  /*07d0*/  @!P3 LDG.E R19, desc[UR12][R16.64+0x4] ;  /* 0x0000040c1013b981 */ /* 0x000f28000c1e1900 */
[----:B------:R-:W4:Y:S04]  /*07e0*/  @!P3 LDG.E R18, desc[UR12][R4.64+0x4] ;  /* 0x0000040c0412b981 */ /* 0x000f28000c1e1900 */
[----:B------:R-:W2:Y:S04]  /*07f0*/  @!P4 LDG.E R20, desc[UR12][R4.64+0x8] ;  /* 0x0000080c0414c981 */ /* 0x000ea8000c1e1900 */
[----:B------:R-:W5:Y:S04]  /*0800*/  @!P5 LDG.E R23, desc[UR12][R16.64+0xc] ;  /* 0x00000c0c1017d981 */ /* 0x000f68000c1e1900 */
[----:B------:R-:W5:Y:S01]  /*0810*/  @!P5 LDG.E R22, desc[UR12][R4.64+0xc] ;  /* 0x00000c0c0416d981 */ /* 0x000f62000c1e1900 */
[----:B------:R-:W-:Y:S01]  /*0820*/  IADD3 R3, PT, PT, R3, 0x4, RZ ;  /* 0x0000000403037810 */ /* 0x000fe20007ffe0ff */
[----:B---3--:R-:W-:-:S04]  /*0830*/  @!P2 FFMA R8, R15, R2, R8 ;  /* 0x000000020f08a223 */ /* 0x008fc80000000008 */
[----:B----4-:R-:W-:-:S04]  /*0840*/  @!P3 FFMA R8, R19, R18, R8 ;  /* 0x000000121308b223 */ /* 0x010fc80000000008 */
[----:B--2---:R-:W-:-:S04]  /*0850*/  @!P4 FFMA R8, R21, R20, R8 ;  /* 0x000000141508c223 */ /* 0x004fc80000000008 */
[----:B-----5:R-:W-:-:S07]  /*0860*/  @!P5 FFMA R8, R23, R22, R8 ;  /* 0x000000161708d223 */ /* 0x020fce0000000008 */
.L_x_13:
[----:B------:R-:W-:Y:S05]  /*0870*/  BRA.U !UP1, `(.L_x_12) ;  /* 0x0000000109987547 */ /* 0x000fea000b800000 */
[----:B------:R-:W-:Y:S02]  /*0880*/  UISETP.NE.AND UP0, UPT, UR10, 0x1, UPT ;  /* 0x000000010a00788c */ /* 0x000fe4000bf05270 */
[----:B------:R-:W-:-:S04]  /*0890*/  ULOP3.LUT UR9, UR11, 0x1, URZ, 0xc0, !UPT ;  /* 0x000000010b097892 */ /* 0x000fc8000f8ec0ff */
[----:B------:R-:W-:-:S03]  /*08a0*/  UISETP.NE.U32.AND UP1, UPT, UR9, 0x1, UPT ;  /* 0x000000010900788c */ /* 0x000fc6000bf25070 */
[----:B------:R-:W-:Y:S08]  /*08b0*/  BRA.U !UP0, `(.L_x_14) ;  /* 0x0000000108487547 */ /* 0x000ff0000b800000 */
        /* <DEDUP_REMOVED lines=8> */
[----:B------:R-:W-:Y:S02]  /*0940*/  IMAD R19, R12, UR11, R3 ;  /* 0x0000000b0c137c24 */ /* 0x000fe4000f8e0203 */
[----:B0-----:R-:W-:-:S08]  /*0950*/  IMAD.WIDE R16, R15, 0x4, R16 ;  /* 0x000000040f107825 */ /* 0x001fd000078e0210 */
[----:B------:R-:W2:Y:S01]  /*0960*/  @!P2 LDG.E R15, desc[UR12][R16.64] ;  /* 0x0000000c100fa981 */ /* 0x000ea2000c1e1900 */
[----:B-1----:R-:W-:-:S03]  /*0970*/  IMAD.WIDE R4, R19, 0x4, R4 ;  /* 0x0000000413047825 */ /* 0x002fc600078e0204 */
[----:B------:R-:W3:Y:S04]  /*0980*/  @!P3 LDG.E R19, desc[UR12][R16.64+0x4] ;  /* 0x0000040c1013b981 */ /* 0x000ee8000c1e1900 */
[----:B------:R-:W2:Y:S04]  /*0990*/  @!P2 LDG.E R2, desc[UR12][R4.64] ;  /* 0x0000000c0402a981 */ /* 0x000ea8000c1e1900 */
[----:B------:R-:W3:Y:S01]  /*09a0*/  @!P3 LDG.E R18, desc[UR12][R4.64+0x4] ;  /* 0x0000040c0412b981 */ /* 0x000ee2000c1e1900 */
[----:B------:R-:W-:Y:S02]  /*09b0*/  VIADD R3, R3, 0x2 ;  /* 0x0000000203037836 */ /* 0x000fe40000000000 */
[----:B--2---:R-:W-:-:S04]  /*09c0*/  @!P2 FFMA R8, R15, R2, R8 ;  /* 0x000000020f08a223 */ /* 0x004fc80000000008 */
[----:B---3--:R-:W-:-:S07]  /*09d0*/  @!P3 FFMA R8, R19, R18, R8 ;  /* 0x000000121308b223 */ /* 0x008fce0000000008 */
.L_x_14:
[----:B------:R-:W-:Y:S05]  /*09e0*/  BRA.U UP1, `(.L_x_12) ;  /* 0x00000001013c7547 */ /* 0x000fea000b800000 */
[----:B------:R-:W-:Y:S01]  /*09f0*/  IADD3 R2, PT, PT, R0, R3, RZ ;  /* 0x0000000300027210 */ /* 0x000fe20007ffe0ff */
[----:B------:R-:W-:Y:S03]  /*0a00*/  BSSY.RECONVERGENT B0, `(.L_x_12) ;  /* 0x000000d000007945 */ /* 0x000fe60003800200 */
[----:B------:R-:W-:-:S04]  /*0a10*/  VIMNMX R11, PT, PT, R11, R2, !PT ;  /* 0x000000020b0b7248 */ /* 0x000fc80007fe0100 */
[----:B------:R-:W-:-:S13]  /*0a20*/  ISETP.GE.AND P2, PT, R11, R14, PT ;  /* 0x0000000e0b00720c */ /* 0x000fda0003f46270 */
[----:B------:R-:W-:Y:S05]  /*0a30*/  @P2 BRA `(.L_x_15) ;  /* 0x0000000000242947 */ /* 0x000fea0003800000 */
[----:B------:R-:W0:Y:S01]  /*0a40*/  LDC.64 R16, c[0x0][0x380] ;  /* 0x0000e000ff107b82 */ /* 0x000e220000000a00 */
[----:B------:R-:W-:Y:S02]  /*0a50*/  IMAD R13, R13, R14, R2 ;  /* 0x0000000e0d0d7224 */ /* 0x000fe400078e0202 */
[----:B------:R-:W-:-:S05]  /*0a60*/  IMAD R3, R12, UR11, R3 ;  /* 0x0000000b0c037c24 */ /* 0x000fca000f8e0203 */
[----:B------:R-:W1:Y:S01]  /*0a70*/  LDC.64 R4, c[0x0][0x388] ;  /* 0x0000e200ff047b82 */ /* 0x000e620000000a00 */
[----:B0-----:R-:W-:-:S06]  /*0a80*/  IMAD.WIDE R16, R13, 0x4, R16 ;  /* 0x000000040d107825 */ /* 0x001fcc00078e0210 */
[----:B------:R-:W2:Y:S01]  /*0a90*/  LDG.E R17, desc[UR12][R16.64] ;  /* 0x0000000c10117981 */ /* 0x000ea2000c1e1900 */
[----:B-1----:R-:W-:-:S06]  /*0aa0*/  IMAD.WIDE R4, R3, 0x4, R4 ;  /* 0x0000000403047825 */ /* 0x002fcc00078e0204 */
[----:B------:R-:W2:Y:S02]  /*0ab0*/  LDG.E R4, desc[UR12][R4.64] ;  /* 0x0000000c04047981 */ /* 0x000ea4000c1e1900 */
[----:B--2---:R-:W-:-:S07]  /*0ac0*/  FFMA R8, R17, R4, R8 ;  /* 0x0000000411087223 */ /* 0x004fce0000000008 */
.L_x_15:
[----:B------:R-:W-:Y:S05]  /*0ad0*/  BSYNC.RECONVERGENT B0 ;  /* 0x0000000000007941 */ /* 0x000fea0003800200 */
.L_x_12:
[----:B------:R-:W-:Y:S05]  /*0ae0*/  @P1 BRA `(.L_x_16) ;  /* 0xfffffff400d81947 */ /* 0x000fea000383ffff */
[----:B------:R-:W-:Y:S05]  /*0af0*/  @P0 BRA `(.L_x_17) ;  /* 0xfffffff400bc0947 */ /* 0x000fea000383ffff */
.L_x_9:
[----:B------:R-:W0:Y:S08]  /*0b00*/  LDC.64 R4, c[0x0][0x398] ;  /* 0x0000e600ff047b82 */ /* 0x000e300000000a00 */
[----:B------:R-:W1:Y:S01]  /*0b10*/  LDC.64 R2, c[0x0][0x388] ;  /* 0x0000e200ff027b82 */ /* 0x000e620000000a00 */
[----:B0-----:R-:W-:-:S04]  /*0b20*/  IMAD R4, R5, R4, RZ ;  /* 0x0000000405047224 */ /* 0x001fc800078e02ff */
[----:B------:R-:W-:-:S04]  /*0b30*/  IMAD R5, R4, UR11, RZ ;  /* 0x0000000b04057c24 */ /* 0x000fc8000f8e02ff */
[----:B------:R-:W-:-:S04]  /*0b40*/  IMAD R5, R5, UR11, R6 ;  /* 0x0000000b05057c24 */ /* 0x000fc8000f8e0206 */
[----:B-1----:R-:W-:Y:S02]  /*0b50*/  IMAD.WIDE R2, R5, 0x4, R2 ;  /* 0x0000000405027825 */ /* 0x002fe400078e0202 */
[----:B------:R-:W0:Y:S04]  /*0b60*/  LDC.64 R4, c[0x0][0x390] ;  /* 0x0000e400ff047b82 */ /* 0x000e280000000a00 */
[----:B------:R-:W2:Y:S01]  /*0b70*/  LDG.E R3, desc[UR12][R2.64] ;  /* 0x0000000c02037981 */ /* 0x000ea2000c1e1900 */
[----:B------:R-:W-:-:S05]  /*0b80*/  IMAD R6, R6, UR5, R6 ;  /* 0x0000000506067c24 */ /* 0x000fca000f8e0206 */
[----:B------:R-:W-:-:S05]  /*0b90*/  IADD3 R6, PT, PT, R7, R6, RZ ;  /* 0x0000000607067210 */ /* 0x000fca0007ffe0ff */
[----:B------:R-:W-:-:S05]  /*0ba0*/  IMAD R7, R6, UR5, R6 ;  /* 0x0000000506077c24 */ /* 0x000fca000f8e0206 */
[----:B------:R-:W-:-:S05]  /*0bb0*/  IADD3 R7, PT, PT, R0, R7, RZ ;  /* 0x0000000700077210 */ /* 0x000fca0007ffe0ff */
[----:B0-----:R-:W-:-:S04]  /*0bc0*/  IMAD.WIDE R4, R7, 0x4, R4 ;  /* 0x0000000407047825 */ /* 0x001fc800078e0204 */
[----:B--2---:R-:W-:-:S05]  /*0bd0*/  FADD R7, R3, R8 ;  /* 0x0000000803077221 */ /* 0x004fca0000000000 */
[----:B------:R-:W-:Y:S01]  /*0be0*/  STG.E desc[UR12][R4.64], R7 ;  /* 0x0000000704007986 */ /* 0x000fe2000c10190c */
[----:B------:R-:W-:Y:S05]  /*0bf0*/  EXIT ;  /* 0x000000000000794d */ /* 0x000fea0003800000 */
.L_x_18:
        /* <DEDUP_REMOVED lines=16> */
.L_x_20:


//--------------------- .nv.shared.reserved.0     --------------------------
	.section	.nv.shared.reserved.0,"aw",@nobits
	.weak		__nv_reservedSMEM_offset_0_alias
	.size		__nv_reservedSMEM_offset_0_alias, 0, 64
	.other		__nv_reservedSMEM_offset_0_alias,@"STO_CUDA_RESERVED_SHARED STV_DEFAULT"
__nv_reservedSMEM_offset_0_alias:
	.zero		0
	.zero		64


//--------------------- .nv.constant0._Z10MaxPoolingPKfPfiiii --------------------------
	.section	.nv.constant0._Z10MaxPoolingPKfPfiiii,"a",@progbits
	.sectionflags	@""
	.align	4
.nv.constant0._Z10MaxPoolingPKfPfiiii:
	.zero		928


//--------------------- .nv.constant0._Z9conv_cudaPKfS0_Pfiiii --------------------------
	.section	.nv.constant0._Z9conv_cudaPKfS0_Pfiiii,"a",@progbits
	.sectionflags	@""
	.align	4
.nv.constant0._Z9conv_cudaPKfS0_Pfiiii:
	.zero		936


//--------------------- SYMBOLS --------------------------

	.type		.nv.reservedSmem.offset0,@object
	.size		.nv.reservedSmem.offset0,0x4
